	.target	sm_90a

	.elftype	@"ET_EXEC"


//--------------------- .note.nv.tkinfo           --------------------------
	.section	.note.nv.tkinfo,"",@"SHT_NOTE"
	.sectionflags	@"SHF_NOTE_NV_TKINFO"
	.tkinfo
        /*0018*/ 	.word	0x00000002
        /*0030*/ 	.string	""
        /*0030*/ 	.string	"ptxas"
        /*0030*/ 	.string	"Cuda compilation tools, release 13.0, V13.0.88"
        /*0030*/ 	.string	"Build cuda_13.0.r13.0/compiler.36424714_0"
        /*0030*/ 	.string	"-arch sm_90a -m 64 "



//--------------------- .note.nv.cuinfo           --------------------------
	.section	.note.nv.cuinfo,"",@"SHT_NOTE"
	.sectionflags	@"SHF_NOTE_NV_CUINFO"
        /*0018*/ 	.short	0x0002
        /*001a*/ 	.short	0x005a
        /*001c*/ 	.short	0x0082
	.zero		2


//--------------------- .nv.info                  --------------------------
	.section	.nv.info,"",@"SHT_CUDA_INFO"
	.align	4


	//----- nvinfo : EIATTR_REGCOUNT
	.align		4
        /*0000*/ 	.byte	0x04, 0x2f
        /*0002*/ 	.short	(.L_12 - .L_11)
	.align		4
.L_11:
        /*0004*/ 	.word	index@(_ZN7cutlass13device_kernelINS_4gemm6kernel13GemmUniversalIN4cute5tupleIJiiiiEEENS1_10collective13CollectiveMmaINS1_37MainloopSm90TmaGmmaWarpSpecializedFP8ILi3ENS5_IJNS4_1CILi1EEESB_SB_EEENS1_35KernelTmaWarpSpecializedCooperativeEEENS5_IJNSA_ILi256EEESF_NSA_ILi128EEEEEENS_12float_e5m2_tENS5_IJlSB_lEEESI_SJ_NS4_8TiledMMAINS4_8MMA_AtomIJNS4_4SM904GMMA31MMA_64x256x32_F32E5M2E5M2_SS_TNILNSN_7ScaleInE1ELSP_1EEEEEENS4_6LayoutINS5_IJNSA_ILi2EEESB_SB_EEENS5_IJSB_NSA_ILi0EEESV_EEEEENS5_IJNS4_10UnderscoreESY_SY_EEEEENS4_13SM90_TMA_LOADENS4_14ComposedLayoutINS4_7SwizzleILi3ELi4ELi3EEENS4_18smem_ptr_flag_bitsILi8EEENSS_INS5_IJNSA_ILi8EEESG_EEENS5_IJSG_SB_EEEEEEEvNS4_8identityES11_S1B_vS1C_EENS_8epilogue10collective6detail29Sm90TmaWarpSpecializedAdapterINS1F_15DefaultEpilogueISI_SJ_SJ_NS1E_6thread17LinearCombinationISI_Li1EffLNS1J_9ScaleType4KindE0ELNS_15FloatRoundStyleE2ESI_EENS1_15EpilogueDefaultEEEEEvvEEEEvNT_6ParamsE)
        /*0008*/ 	.word	0x000000a8


	//----- nvinfo : EIATTR_FRAME_SIZE
	.align		4
.L_12:
        /*000c*/ 	.byte	0x04, 0x11
        /*000e*/ 	.short	(.L_14 - .L_13)
	.align		4
.L_13:
        /*0010*/ 	.word	index@(_ZN7cutlass13device_kernelINS_4gemm6kernel13GemmUniversalIN4cute5tupleIJiiiiEEENS1_10collective13CollectiveMmaINS1_37MainloopSm90TmaGmmaWarpSpecializedFP8ILi3ENS5_IJNS4_1CILi1EEESB_SB_EEENS1_35KernelTmaWarpSpecializedCooperativeEEENS5_IJNSA_ILi256EEESF_NSA_ILi128EEEEEENS_12float_e5m2_tENS5_IJlSB_lEEESI_SJ_NS4_8TiledMMAINS4_8MMA_AtomIJNS4_4SM904GMMA31MMA_64x256x32_F32E5M2E5M2_SS_TNILNSN_7ScaleInE1ELSP_1EEEEEENS4_6LayoutINS5_IJNSA_ILi2EEESB_SB_EEENS5_IJSB_NSA_ILi0EEESV_EEEEENS5_IJNS4_10UnderscoreESY_SY_EEEEENS4_13SM90_TMA_LOADENS4_14ComposedLayoutINS4_7SwizzleILi3ELi4ELi3EEENS4_18smem_ptr_flag_bitsILi8EEENSS_INS5_IJNSA_ILi8EEESG_EEENS5_IJSG_SB_EEEEEEEvNS4_8identityES11_S1B_vS1C_EENS_8epilogue10collective6detail29Sm90TmaWarpSpecializedAdapterINS1F_15DefaultEpilogueISI_SJ_SJ_NS1E_6thread17LinearCombinationISI_Li1EffLNS1J_9ScaleType4KindE0ELNS_15FloatRoundStyleE2ESI_EENS1_15EpilogueDefaultEEEEEvvEEEEvNT_6ParamsE)
        /*0014*/ 	.word	0x00000cc0


	//----- nvinfo : EIATTR_MIN_STACK_SIZE
	.align		4
.L_14:
        /*0018*/ 	.byte	0x04, 0x12
        /*001a*/ 	.short	(.L_16 - .L_15)
	.align		4
.L_15:
        /*001c*/ 	.word	index@(_ZN7cutlass13device_kernelINS_4gemm6kernel13GemmUniversalIN4cute5tupleIJiiiiEEENS1_10collective13CollectiveMmaINS1_37MainloopSm90TmaGmmaWarpSpecializedFP8ILi3ENS5_IJNS4_1CILi1EEESB_SB_EEENS1_35KernelTmaWarpSpecializedCooperativeEEENS5_IJNSA_ILi256EEESF_NSA_ILi128EEEEEENS_12float_e5m2_tENS5_IJlSB_lEEESI_SJ_NS4_8TiledMMAINS4_8MMA_AtomIJNS4_4SM904GMMA31MMA_64x256x32_F32E5M2E5M2_SS_TNILNSN_7ScaleInE1ELSP_1EEEEEENS4_6LayoutINS5_IJNSA_ILi2EEESB_SB_EEENS5_IJSB_NSA_ILi0EEESV_EEEEENS5_IJNS4_10UnderscoreESY_SY_EEEEENS4_13SM90_TMA_LOADENS4_14ComposedLayoutINS4_7SwizzleILi3ELi4ELi3EEENS4_18smem_ptr_flag_bitsILi8EEENSS_INS5_IJNSA_ILi8EEESG_EEENS5_IJSG_SB_EEEEEEEvNS4_8identityES11_S1B_vS1C_EENS_8epilogue10collective6detail29Sm90TmaWarpSpecializedAdapterINS1F_15DefaultEpilogueISI_SJ_SJ_NS1E_6thread17LinearCombinationISI_Li1EffLNS1J_9ScaleType4KindE0ELNS_15FloatRoundStyleE2ESI_EENS1_15EpilogueDefaultEEEEEvvEEEEvNT_6ParamsE)
        /*0020*/ 	.word	0x00000cc0
.L_16:


//--------------------- .nv.compat                --------------------------
	.section	.nv.compat,"",@"SHT_CUDA_COMPAT_INFO"
	.align	4
        /*0000*/ 	.byte	0x02, 0x09, 0x01, 0x00, 0x02, 0x02, 0x04, 0x00, 0x02, 0x05, 0x05, 0x00, 0x03, 0x07, 0x01, 0x01
        /*0010*/ 	.byte	0x02, 0x03, 0x01, 0x00, 0x02, 0x06, 0x01, 0x00, 0x04, 0x0b, 0x08, 0x00, 0x00, 0x00, 0x00, 0x00
        /*0020*/ 	.byte	0x00, 0x00, 0x00, 0x00


//--------------------- .nv.info._ZN7cutlass13device_kernelINS_4gemm6kernel13GemmUniversalIN4cute5tupleIJiiiiEEENS1_10collective13CollectiveMmaINS1_37MainloopSm90TmaGmmaWarpSpecializedFP8ILi3ENS5_IJNS4_1CILi1EEESB_SB_EEENS1_35KernelTmaWarpSpecializedCooperativeEEENS5_IJNSA_ILi256EEESF_NSA_ILi128EEEEEENS_12float_e5m2_tENS5_IJlSB_lEEESI_SJ_NS4_8TiledMMAINS4_8MMA_AtomIJNS4_4SM904GMMA31MMA_64x256x32_F32E5M2E5M2_SS_TNILNSN_7ScaleInE1ELSP_1EEEEEENS4_6LayoutINS5_IJNSA_ILi2EEESB_SB_EEENS5_IJSB_NSA_ILi0EEESV_EEEEENS5_IJNS4_10UnderscoreESY_SY_EEEEENS4_13SM90_TMA_LOADENS4_14ComposedLayoutINS4_7SwizzleILi3ELi4ELi3EEENS4_18smem_ptr_flag_bitsILi8EEENSS_INS5_IJNSA_ILi8EEESG_EEENS5_IJSG_SB_EEEEEEEvNS4_8identityES11_S1B_vS1C_EENS_8epilogue10collective6detail29Sm90TmaWarpSpecializedAdapterINS1F_15DefaultEpilogueISI_SJ_SJ_NS1E_6thread17LinearCombinationISI_Li1EffLNS1J_9ScaleType4KindE0ELNS_15FloatRoundStyleE2ESI_EENS1_15EpilogueDefaultEEEEEvvEEEEvNT_6ParamsE --------------------------
	.section	.nv.info._ZN7cutlass13device_kernelINS_4gemm6kernel13GemmUniversalIN4cute5tupleIJiiiiEEENS1_10collective13CollectiveMmaINS1_37MainloopSm90TmaGmmaWarpSpecializedFP8ILi3ENS5_IJNS4_1CILi1EEESB_SB_EEENS1_35KernelTmaWarpSpecializedCooperativeEEENS5_IJNSA_ILi256EEESF_NSA_ILi128EEEEEENS_12float_e5m2_tENS5_IJlSB_lEEESI_SJ_NS4_8TiledMMAINS4_8MMA_AtomIJNS4_4SM904GMMA31MMA_64x256x32_F32E5M2E5M2_SS_TNILNSN_7ScaleInE1ELSP_1EEEEEENS4_6LayoutINS5_IJNSA_ILi2EEESB_SB_EEENS5_IJSB_NSA_ILi0EEESV_EEEEENS5_IJNS4_10UnderscoreESY_SY_EEEEENS4_13SM90_TMA_LOADENS4_14ComposedLayoutINS4_7SwizzleILi3ELi4ELi3EEENS4_18smem_ptr_flag_bitsILi8EEENSS_INS5_IJNSA_ILi8EEESG_EEENS5_IJSG_SB_EEEEEEEvNS4_8identityES11_S1B_vS1C_EENS_8epilogue10collective6detail29Sm90TmaWarpSpecializedAdapterINS1F_15DefaultEpilogueISI_SJ_SJ_NS1E_6thread17LinearCombinationISI_Li1EffLNS1J_9ScaleType4KindE0ELNS_15FloatRoundStyleE2ESI_EENS1_15EpilogueDefaultEEEEEvvEEEEvNT_6ParamsE,"",@"SHT_CUDA_INFO"
	.sectionflags	@""
	.align	4


	//----- nvinfo : EIATTR_CUDA_API_VERSION
	.align		4
        /*0000*/ 	.byte	0x04, 0x37
        /*0002*/ 	.short	(.L_18 - .L_17)
.L_17:
        /*0004*/ 	.word	0x00000082


	//----- nvinfo : EIATTR_KPARAM_INFO
	.align		4
.L_18:
        /*0008*/ 	.byte	0x04, 0x17
        /*000a*/ 	.short	(.L_20 - .L_19)
.L_19:
        /*000c*/ 	.word	0x00000000
        /*0010*/ 	.short	0x0000
        /*0012*/ 	.short	0x0070
        /*0014*/ 	.byte	0x00, 0xf0, 0x01, 0x10


	//----- nvinfo : EIATTR_SPARSE_MMA_MASK
	.align		4
.L_20:
        /*0018*/ 	.byte	0x03, 0x50
        /*001a*/ 	.short	0x0000


	//----- nvinfo : EIATTR_MAXREG_COUNT
	.align		4
        /*001c*/ 	.byte	0x03, 0x1b
        /*001e*/ 	.short	0x00a8


	//----- nvinfo : EIATTR_NUM_BARRIERS
	.align		4
        /*0020*/ 	.byte	0x02, 0x4c
        /*0022*/ 	.byte	0x01
	.zero		1


	//----- nvinfo : EIATTR_ANNOTATIONS
	.align		4
        /*0024*/ 	.byte	0x04, 0x55
        /*0026*/ 	.short	(.L_22 - .L_21)


	//   ....[0]....
.L_21:
        /*0028*/ 	.word	0x00000001
        /*002c*/ 	.byte	0x70, 0x05, 0x00, 0x00, 0x01, 0x00, 0x00, 0x00, 0x90, 0x05, 0x00, 0x00, 0x01, 0x00, 0x00, 0x00
        /* <DEDUP_REMOVED lines=2035> */
        /*7f6c*/ 	.byte	0xf0, 0x98, 0x02, 0x00


	//----- nvinfo : EIATTR_MERCURY_ISA_VERSION
	.align		4
.L_22:
        /*7f70*/ 	.byte	0x03, 0x5f
        /*7f72*/ 	.short	0x0101


	//----- nvinfo : EIATTR_INT_WARP_WIDE_INSTR_OFFSETS
	.align		4
        /*7f74*/ 	.byte	0x04, 0x31
        /*7f76*/ 	.short	(.L_24 - .L_23)


	//   ....[0]....
.L_23:
        /*7f78*/ 	.word	0x00000460


	//   ....[1]....
        /*7f7c*/ 	.word	0x00000480


	//   ....[2]....
        /*7f80*/ 	.word	0x00000580


	//----- nvinfo : EIATTR_COOP_GROUP_MASK_REGIDS
	.align		4
.L_24:
        /*7f84*/ 	.byte	0x04, 0x29
        /*7f86*/ 	.short	(.L_26 - .L_25)


	//   ....[0]....
.L_25:
        /*7f88*/ 	.word	0xffffffff


	//   ....[1]....
        /*7f8c*/ 	.word	0xffffffff


	//   ....[2]....
        /*7f90*/ 	.word	0xffffffff


	//   ....[3]....
        /*7f94*/ 	.word	0xffffffff


	//   ....[4]....
        /*7f98*/ 	.word	0xffffffff


	//----- nvinfo : EIATTR_COOP_GROUP_INSTR_OFFSETS
	.align		4
.L_26:
        /*7f9c*/ 	.byte	0x04, 0x28
        /*7f9e*/ 	.short	(.L_28 - .L_27)


	//   ....[0]....
.L_27:
        /*7fa0*/ 	.word	0x00000070


	//   ....[1]....
        /*7fa4*/ 	.word	0x00000080


	//   ....[2]....
        /*7fa8*/ 	.word	0x000001a0


	//   ....[3]....
        /*7fac*/ 	.word	0x000003a0


	//   ....[4]....
        /*7fb0*/ 	.word	0x000026a0


	//----- nvinfo : EIATTR_REG_RECONFIG
	.align		4
.L_28:
        /*7fb4*/ 	.byte	0x01, 0x54
	.zero		2


	//----- nvinfo : EIATTR_MBARRIER_INSTR_OFFSETS
	.align		4
        /*7fb8*/ 	.byte	0x04, 0x39
        /*7fba*/ 	.short	(.L_30 - .L_29)


	//   ....[0]....
.L_29:
        /*7fbc*/ 	.word	0x00000320
        /*7fc0*/ 	.word	0x000000ff
        /*7fc4*/ 	.word	0x00000000
        /*7fc8*/ 	.short	0x0100
        /*7fca*/ 	.byte	0x09
	.zero		1


	//   ....[1]....
        /*7fcc*/ 	.word	0x00000330
        /*7fd0*/ 	.word	0x000000ff
        /*7fd4*/ 	.word	0x00000018
        /*7fd8*/ 	.short	0x0100
        /*7fda*/ 	.byte	0x09
	.zero		1


	//   ....[2]....
        /*7fdc*/ 	.word	0x00000340
        /*7fe0*/ 	.word	0x000000ff
        /*7fe4*/ 	.word	0x00000008
        /*7fe8*/ 	.short	0x0100
        /*7fea*/ 	.byte	0x09
	.zero		1


	//   ....[3]....
        /*7fec*/ 	.word	0x00000350
        /*7ff0*/ 	.word	0x000000ff
        /*7ff4*/ 	.word	0x00000020
        /*7ff8*/ 	.short	0x0100
        /*7ffa*/ 	.byte	0x09
	.zero		1


	//   ....[4]....
        /*7ffc*/ 	.word	0x00000360
        /*8000*/ 	.word	0x000000ff
        /*8004*/ 	.word	0x00000010
        /*8008*/ 	.short	0x0100
        /*800a*/ 	.byte	0x09
	.zero		1


	//   ....[5]....
        /*800c*/ 	.word	0x00000370
        /*8010*/ 	.word	0x000000ff
        /*8014*/ 	.word	0x00000028
        /*8018*/ 	.short	0x0100
        /*801a*/ 	.byte	0x09
	.zero		1


	//   ....[6]....
        /*801c*/ 	.word	0x000005b0
        /*8020*/ 	.word	0x000000ff
        /*8024*/ 	.word	0x00000040
        /*8028*/ 	.short	0x0100
        /*802a*/ 	.byte	0x06
	.zero		1


	//   ....[7]....
        /*802c*/ 	.word	0x000005c0
        /*8030*/ 	.word	0x000000ff
        /*8034*/ 	.word	0x00000048
        /*8038*/ 	.short	0x0100
        /*803a*/ 	.byte	0x06
	.zero		1


	//   ....[8]....
        /*803c*/ 	.word	0x00002a90
        /*8040*/ 	.word	0x000000ff
        /*8044*/ 	.word	0x00000000
        /*8048*/ 	.short	0x010a
        /*804a*/ 	.byte	0x06
	.zero		1


	//   ....[9]....
        /*804c*/ 	.word	0x00002ad0
        /*8050*/ 	.word	0x000000ff
        /*8054*/ 	.word	0x00000000
        /*8058*/ 	.short	0x010a
        /*805a*/ 	.byte	0x06
	.zero		1


	//   ....[10]....
        /*805c*/ 	.word	0x00008de0
        /*8060*/ 	.word	0x000000ff
        /*8064*/ 	.word	0x00000000
        /*8068*/ 	.short	0x010a
        /*806a*/ 	.byte	0x10
	.zero		1


	//   ....[11]....
        /*806c*/ 	.word	0x00008e20
        /*8070*/ 	.word	0x000000ff
        /*8074*/ 	.word	0x00000000
        /*8078*/ 	.short	0x010a
        /*807a*/ 	.byte	0x10
	.zero		1


	//   ....[12]....
        /*807c*/ 	.word	0x00011620
        /*8080*/ 	.word	0x000000ff
        /*8084*/ 	.word	0x00000000
        /*8088*/ 	.short	0x0101
        /*808a*/ 	.byte	0x08
	.zero		1


	//   ....[13]....
        /*808c*/ 	.word	0x000150f0
        /*8090*/ 	.word	0x000000ff
        /*8094*/ 	.word	0x00000000
        /*8098*/ 	.short	0x0101
        /*809a*/ 	.byte	0x08
	.zero		1


	//   ....[14]....
        /*809c*/ 	.word	0x00028be0
        /*80a0*/ 	.word	0x00000010
        /*80a4*/ 	.word	0x00000018
        /*80a8*/ 	.short	0x010a
        /*80aa*/ 	.byte	0x3f
	.zero		1


	//   ....[15]....
        /*80ac*/ 	.word	0x00028f10
        /*80b0*/ 	.word	0x00000002
        /*80b4*/ 	.word	0x00000048
        /*80b8*/ 	.short	0x0101
        /*80ba*/ 	.byte	0x3f
	.zero		1


	//   ....[16]....
        /*80bc*/ 	.word	0x000296c0
        /*80c0*/ 	.word	0x00000003
        /*80c4*/ 	.word	0x00000000
        /*80c8*/ 	.short	0x010a
        /*80ca*/ 	.byte	0x3f
	.zero		1


	//   ....[17]....
        /*80cc*/ 	.word	0x00029750
        /*80d0*/ 	.word	0x00000003
        /*80d4*/ 	.word	0x00000000
        /*80d8*/ 	.short	0x010a
        /*80da*/ 	.byte	0x3f
	.zero		1


	//   ....[18]....
        /*80dc*/ 	.word	0x000297e0
        /*80e0*/ 	.word	0x00000003
        /*80e4*/ 	.word	0x00000000
        /*80e8*/ 	.short	0x010a
        /*80ea*/ 	.byte	0x3f
	.zero		1


	//   ....[19]....
        /*80ec*/ 	.word	0x00029850
        /*80f0*/ 	.word	0x00000003
        /*80f4*/ 	.word	0x00000000
        /*80f8*/ 	.short	0x010a
        /*80fa*/ 	.byte	0x3f
	.zero		1


	//   ....[20]....
        /*80fc*/ 	.word	0x000298c0
        /*8100*/ 	.word	0x00000002
        /*8104*/ 	.word	0x00000000
        /*8108*/ 	.short	0x010a
        /*810a*/ 	.byte	0x3f
	.zero		1


	//   ....[21]....
        /*810c*/ 	.word	0x000299a0
        /*8110*/ 	.word	0x00000010
        /*8114*/ 	.word	0x00000018
        /*8118*/ 	.short	0x010a
        /*811a*/ 	.byte	0x3f
	.zero		1


	//   ....[22]....
        /*811c*/ 	.word	0x00029a80
        /*8120*/ 	.word	0x00000003
        /*8124*/ 	.word	0x00000000
        /*8128*/ 	.short	0x010a
        /*812a*/ 	.byte	0x3f
	.zero		1


	//   ....[23]....
        /*812c*/ 	.word	0x00029ad0
        /*8130*/ 	.word	0x00000003
        /*8134*/ 	.word	0x00000000
        /*8138*/ 	.short	0x010a
        /*813a*/ 	.byte	0x3f
	.zero		1


	//----- nvinfo : EIATTR_NUM_MBARRIERS
	.align		4
.L_30:
        /*813c*/ 	.byte	0x03, 0x38
        /*813e*/ 	.short	0x0008


	//----- nvinfo : EIATTR_EXIT_INSTR_OFFSETS
	.align		4
        /*8140*/ 	.byte	0x04, 0x1c
        /*8142*/ 	.short	(.L_32 - .L_31)


	//   ....[0]....
.L_31:
        /*8144*/ 	.word	0x00000620


	//   ....[1]....
        /*8148*/ 	.word	0x00000f80


	//   ....[2]....
        /*814c*/ 	.word	0x00028210


	//   ....[3]....
        /*8150*/ 	.word	0x00028870


	//   ....[4]....
        /*8154*/ 	.word	0x00029830


	//----- nvinfo : EIATTR_MAX_THREADS
	.align		4
.L_32:
        /*8158*/ 	.byte	0x04, 0x05
        /*815a*/ 	.short	(.L_34 - .L_33)
.L_33:
        /*815c*/ 	.word	0x00000180
        /*8160*/ 	.word	0x00000001
        /*8164*/ 	.word	0x00000001


	//----- nvinfo : EIATTR_CRS_STACK_SIZE
	.align		4
.L_34:
        /*8168*/ 	.byte	0x04, 0x1e
        /*816a*/ 	.short	(.L_36 - .L_35)
.L_35:
        /*816c*/ 	.word	0x00000000


	//----- nvinfo : EIATTR_CBANK_PARAM_SIZE
	.align		4
.L_36:
        /*8170*/ 	.byte	0x03, 0x19
        /*8172*/ 	.short	0x0470


	//----- nvinfo : EIATTR_PARAM_CBANK
	.align		4
        /*8174*/ 	.byte	0x04, 0x0a
        /*8176*/ 	.short	(.L_38 - .L_37)
	.align		4
.L_37:
        /*8178*/ 	.word	index@(.nv.constant0._ZN7cutlass13device_kernelINS_4gemm6kernel13GemmUniversalIN4cute5tupleIJiiiiEEENS1_10collective13CollectiveMmaINS1_37MainloopSm90TmaGmmaWarpSpecializedFP8ILi3ENS5_IJNS4_1CILi1EEESB_SB_EEENS1_35KernelTmaWarpSpecializedCooperativeEEENS5_IJNSA_ILi256EEESF_NSA_ILi128EEEEEENS_12float_e5m2_tENS5_IJlSB_lEEESI_SJ_NS4_8TiledMMAINS4_8MMA_AtomIJNS4_4SM904GMMA31MMA_64x256x32_F32E5M2E5M2_SS_TNILNSN_7ScaleInE1ELSP_1EEEEEENS4_6LayoutINS5_IJNSA_ILi2EEESB_SB_EEENS5_IJSB_NSA_ILi0EEESV_EEEEENS5_IJNS4_10UnderscoreESY_SY_EEEEENS4_13SM90_TMA_LOADENS4_14ComposedLayoutINS4_7SwizzleILi3ELi4ELi3EEENS4_18smem_ptr_flag_bitsILi8EEENSS_INS5_IJNSA_ILi8EEESG_EEENS5_IJSG_SB_EEEEEEEvNS4_8identityES11_S1B_vS1C_EENS_8epilogue10collective6detail29Sm90TmaWarpSpecializedAdapterINS1F_15DefaultEpilogueISI_SJ_SJ_NS1E_6thread17LinearCombinationISI_Li1EffLNS1J_9ScaleType4KindE0ELNS_15FloatRoundStyleE2ESI_EENS1_15EpilogueDefaultEEEEEvvEEEEvNT_6ParamsE)
        /*817c*/ 	.short	0x0210
        /*817e*/ 	.short	0x0470


	//----- nvinfo : EIATTR_SW_WAR
	.align		4
.L_38:
        /*8180*/ 	.byte	0x04, 0x36
        /*8182*/ 	.short	(.L_40 - .L_39)
.L_39:
        /*8184*/ 	.word	0x00000008
.L_40:


//--------------------- .nv.callgraph             --------------------------
	.section	.nv.callgraph,"",@"SHT_CUDA_CALLGRAPH"
	.align	4
	.sectionentsize	8
	.align		4
        /*0000*/ 	.word	0x00000000
	.align		4
        /*0004*/ 	.word	0xffffffff
	.align		4
        /*0008*/ 	.word	0x00000000
	.align		4
        /*000c*/ 	.word	0xfffffffe
	.align		4
        /*0010*/ 	.word	0x00000000
	.align		4
        /*0014*/ 	.word	0xfffffffd
	.align		4
        /*0018*/ 	.word	0x00000000
	.align		4
        /*001c*/ 	.word	0xfffffffc


//--------------------- .nv.constant4             --------------------------
	.section	.nv.constant4,"a",@progbits
	.align	8
	.align		8
.nv.constant4:
        /*0000*/ 	.dword	_ZN39_INTERNAL_88af943b_4_k_cu_3da79ee4_46354cuda3std3__45__cpo5beginE
	.align		8
        /*0008*/ 	.dword	_ZN39_INTERNAL_88af943b_4_k_cu_3da79ee4_46354cuda3std3__45__cpo3endE
	.align		8
        /*0010*/ 	.dword	_ZN39_INTERNAL_88af943b_4_k_cu_3da79ee4_46354cuda3std3__45__cpo6cbeginE
	.align		8
        /*0018*/ 	.dword	_ZN39_INTERNAL_88af943b_4_k_cu_3da79ee4_46354cuda3std3__45__cpo4cendE
	.align		8
        /*0020*/ 	.dword	_ZN39_INTERNAL_88af943b_4_k_cu_3da79ee4_46354cuda3std3__441_GLOBAL__N__88af943b_4_k_cu_3da79ee4_46356ignoreE
	.align		8
        /*0028*/ 	.dword	_ZN39_INTERNAL_88af943b_4_k_cu_3da79ee4_46354cuda3std3__419piecewise_constructE
	.align		8
        /*0030*/ 	.dword	_ZN39_INTERNAL_88af943b_4_k_cu_3da79ee4_46354cuda3std3__48in_placeE
	.align		8
        /*0038*/ 	.dword	_ZN39_INTERNAL_88af943b_4_k_cu_3da79ee4_46354cuda3std6ranges3__45__cpo4swapE
	.align		8
        /*0040*/ 	.dword	_ZN39_INTERNAL_88af943b_4_k_cu_3da79ee4_46354cuda3std6ranges3__45__cpo9iter_moveE
	.align		8
        /*0048*/ 	.dword	_ZN39_INTERNAL_88af943b_4_k_cu_3da79ee4_46354cute7productE
	.align		8
        /*0050*/ 	.dword	_ZN39_INTERNAL_88af943b_4_k_cu_3da79ee4_46354cute1_E


//--------------------- .text._ZN7cutlass13device_kernelINS_4gemm6kernel13GemmUniversalIN4cute5tupleIJiiiiEEENS1_10collective13CollectiveMmaINS1_37MainloopSm90TmaGmmaWarpSpecializedFP8ILi3ENS5_IJNS4_1CILi1EEESB_SB_EEENS1_35KernelTmaWarpSpecializedCooperativeEEENS5_IJNSA_ILi256EEESF_NSA_ILi128EEEEEENS_12float_e5m2_tENS5_IJlSB_lEEESI_SJ_NS4_8TiledMMAINS4_8MMA_AtomIJNS4_4SM904GMMA31MMA_64x256x32_F32E5M2E5M2_SS_TNILNSN_7ScaleInE1ELSP_1EEEEEENS4_6LayoutINS5_IJNSA_ILi2EEESB_SB_EEENS5_IJSB_NSA_ILi0EEESV_EEEEENS5_IJNS4_10UnderscoreESY_SY_EEEEENS4_13SM90_TMA_LOADENS4_14ComposedLayoutINS4_7SwizzleILi3ELi4ELi3EEENS4_18smem_ptr_flag_bitsILi8EEENSS_INS5_IJNSA_ILi8EEESG_EEENS5_IJSG_SB_EEEEEEEvNS4_8identityES11_S1B_vS1C_EENS_8epilogue10collective6detail29Sm90TmaWarpSpecializedAdapterINS1F_15DefaultEpilogueISI_SJ_SJ_NS1E_6thread17LinearCombinationISI_Li1EffLNS1J_9ScaleType4KindE0ELNS_15FloatRoundStyleE2ESI_EENS1_15EpilogueDefaultEEEEEvvEEEEvNT_6ParamsE --------------------------
	.section	.text._ZN7cutlass13device_kernelINS_4gemm6kernel13GemmUniversalIN4cute5tupleIJiiiiEEENS1_10collective13CollectiveMmaINS1_37MainloopSm90TmaGmmaWarpSpecializedFP8ILi3ENS5_IJNS4_1CILi1EEESB_SB_EEENS1_35KernelTmaWarpSpecializedCooperativeEEENS5_IJNSA_ILi256EEESF_NSA_ILi128EEEEEENS_12float_e5m2_tENS5_IJlSB_lEEESI_SJ_NS4_8TiledMMAINS4_8MMA_AtomIJNS4_4SM904GMMA31MMA_64x256x32_F32E5M2E5M2_SS_TNILNSN_7ScaleInE1ELSP_1EEEEEENS4_6LayoutINS5_IJNSA_ILi2EEESB_SB_EEENS5_IJSB_NSA_ILi0EEESV_EEEEENS5_IJNS4_10UnderscoreESY_SY_EEEEENS4_13SM90_TMA_LOADENS4_14ComposedLayoutINS4_7SwizzleILi3ELi4ELi3EEENS4_18smem_ptr_flag_bitsILi8EEENSS_INS5_IJNSA_ILi8EEESG_EEENS5_IJSG_SB_EEEEEEEvNS4_8identityES11_S1B_vS1C_EENS_8epilogue10collective6detail29Sm90TmaWarpSpecializedAdapterINS1F_15DefaultEpilogueISI_SJ_SJ_NS1E_6thread17LinearCombinationISI_Li1EffLNS1J_9ScaleType4KindE0ELNS_15FloatRoundStyleE2ESI_EENS1_15EpilogueDefaultEEEEEvvEEEEvNT_6ParamsE,"ax",@progbits
	.align	128
.text._ZN7cutlass13device_kernelINS_4gemm6kernel13GemmUniversalIN4cute5tupleIJiiiiEEENS1_10collective13CollectiveMmaINS1_37MainloopSm90TmaGmmaWarpSpecializedFP8ILi3ENS5_IJNS4_1CILi1EEESB_SB_EEENS1_35KernelTmaWarpSpecializedCooperativeEEENS5_IJNSA_ILi256EEESF_NSA_ILi128EEEEEENS_12float_e5m2_tENS5_IJlSB_lEEESI_SJ_NS4_8TiledMMAINS4_8MMA_AtomIJNS4_4SM904GMMA31MMA_64x256x32_F32E5M2E5M2_SS_TNILNSN_7ScaleInE1ELSP_1EEEEEENS4_6LayoutINS5_IJNSA_ILi2EEESB_SB_EEENS5_IJSB_NSA_ILi0EEESV_EEEEENS5_IJNS4_10UnderscoreESY_SY_EEEEENS4_13SM90_TMA_LOADENS4_14ComposedLayoutINS4_7SwizzleILi3ELi4ELi3EEENS4_18smem_ptr_flag_bitsILi8EEENSS_INS5_IJNSA_ILi8EEESG_EEENS5_IJSG_SB_EEEEEEEvNS4_8identityES11_S1B_vS1C_EENS_8epilogue10collective6detail29Sm90TmaWarpSpecializedAdapterINS1F_15DefaultEpilogueISI_SJ_SJ_NS1E_6thread17LinearCombinationISI_Li1EffLNS1J_9ScaleType4KindE0ELNS_15FloatRoundStyleE2ESI_EENS1_15EpilogueDefaultEEEEEvvEEEEvNT_6ParamsE:
        .type           _ZN7cutlass13device_kernelINS_4gemm6kernel13GemmUniversalIN4cute5tupleIJiiiiEEENS1_10collective13CollectiveMmaINS1_37MainloopSm90TmaGmmaWarpSpecializedFP8ILi3ENS5_IJNS4_1CILi1EEESB_SB_EEENS1_35KernelTmaWarpSpecializedCooperativeEEENS5_IJNSA_ILi256EEESF_NSA_ILi128EEEEEENS_12float_e5m2_tENS5_IJlSB_lEEESI_SJ_NS4_8TiledMMAINS4_8MMA_AtomIJNS4_4SM904GMMA31MMA_64x256x32_F32E5M2E5M2_SS_TNILNSN_7ScaleInE1ELSP_1EEEEEENS4_6LayoutINS5_IJNSA_ILi2EEESB_SB_EEENS5_IJSB_NSA_ILi0EEESV_EEEEENS5_IJNS4_10UnderscoreESY_SY_EEEEENS4_13SM90_TMA_LOADENS4_14ComposedLayoutINS4_7SwizzleILi3ELi4ELi3EEENS4_18smem_ptr_flag_bitsILi8EEENSS_INS5_IJNSA_ILi8EEESG_EEENS5_IJSG_SB_EEEEEEEvNS4_8identityES11_S1B_vS1C_EENS_8epilogue10collective6detail29Sm90TmaWarpSpecializedAdapterINS1F_15DefaultEpilogueISI_SJ_SJ_NS1E_6thread17LinearCombinationISI_Li1EffLNS1J_9ScaleType4KindE0ELNS_15FloatRoundStyleE2ESI_EENS1_15EpilogueDefaultEEEEEvvEEEEvNT_6ParamsE,@function
        .size           _ZN7cutlass13device_kernelINS_4gemm6kernel13GemmUniversalIN4cute5tupleIJiiiiEEENS1_10collective13CollectiveMmaINS1_37MainloopSm90TmaGmmaWarpSpecializedFP8ILi3ENS5_IJNS4_1CILi1EEESB_SB_EEENS1_35KernelTmaWarpSpecializedCooperativeEEENS5_IJNSA_ILi256EEESF_NSA_ILi128EEEEEENS_12float_e5m2_tENS5_IJlSB_lEEESI_SJ_NS4_8TiledMMAINS4_8MMA_AtomIJNS4_4SM904GMMA31MMA_64x256x32_F32E5M2E5M2_SS_TNILNSN_7ScaleInE1ELSP_1EEEEEENS4_6LayoutINS5_IJNSA_ILi2EEESB_SB_EEENS5_IJSB_NSA_ILi0EEESV_EEEEENS5_IJNS4_10UnderscoreESY_SY_EEEEENS4_13SM90_TMA_LOADENS4_14ComposedLayoutINS4_7SwizzleILi3ELi4ELi3EEENS4_18smem_ptr_flag_bitsILi8EEENSS_INS5_IJNSA_ILi8EEESG_EEENS5_IJSG_SB_EEEEEEEvNS4_8identityES11_S1B_vS1C_EENS_8epilogue10collective6detail29Sm90TmaWarpSpecializedAdapterINS1F_15DefaultEpilogueISI_SJ_SJ_NS1E_6thread17LinearCombinationISI_Li1EffLNS1J_9ScaleType4KindE0ELNS_15FloatRoundStyleE2ESI_EENS1_15EpilogueDefaultEEEEEvvEEEEvNT_6ParamsE,(.L_x_583 - _ZN7cutlass13device_kernelINS_4gemm6kernel13GemmUniversalIN4cute5tupleIJiiiiEEENS1_10collective13CollectiveMmaINS1_37MainloopSm90TmaGmmaWarpSpecializedFP8ILi3ENS5_IJNS4_1CILi1EEESB_SB_EEENS1_35KernelTmaWarpSpecializedCooperativeEEENS5_IJNSA_ILi256EEESF_NSA_ILi128EEEEEENS_12float_e5m2_tENS5_IJlSB_lEEESI_SJ_NS4_8TiledMMAINS4_8MMA_AtomIJNS4_4SM904GMMA31MMA_64x256x32_F32E5M2E5M2_SS_TNILNSN_7ScaleInE1ELSP_1EEEEEENS4_6LayoutINS5_IJNSA_ILi2EEESB_SB_EEENS5_IJSB_NSA_ILi0EEESV_EEEEENS5_IJNS4_10UnderscoreESY_SY_EEEEENS4_13SM90_TMA_LOADENS4_14ComposedLayoutINS4_7SwizzleILi3ELi4ELi3EEENS4_18smem_ptr_flag_bitsILi8EEENSS_INS5_IJNSA_ILi8EEESG_EEENS5_IJSG_SB_EEEEEEEvNS4_8identityES11_S1B_vS1C_EENS_8epilogue10collective6detail29Sm90TmaWarpSpecializedAdapterINS1F_15DefaultEpilogueISI_SJ_SJ_NS1E_6thread17LinearCombinationISI_Li1EffLNS1J_9ScaleType4KindE0ELNS_15FloatRoundStyleE2ESI_EENS1_15EpilogueDefaultEEEEEvvEEEEvNT_6ParamsE)
        .other          _ZN7cutlass13device_kernelINS_4gemm6kernel13GemmUniversalIN4cute5tupleIJiiiiEEENS1_10collective13CollectiveMmaINS1_37MainloopSm90TmaGmmaWarpSpecializedFP8ILi3ENS5_IJNS4_1CILi1EEESB_SB_EEENS1_35KernelTmaWarpSpecializedCooperativeEEENS5_IJNSA_ILi256EEESF_NSA_ILi128EEEEEENS_12float_e5m2_tENS5_IJlSB_lEEESI_SJ_NS4_8TiledMMAINS4_8MMA_AtomIJNS4_4SM904GMMA31MMA_64x256x32_F32E5M2E5M2_SS_TNILNSN_7ScaleInE1ELSP_1EEEEEENS4_6LayoutINS5_IJNSA_ILi2EEESB_SB_EEENS5_IJSB_NSA_ILi0EEESV_EEEEENS5_IJNS4_10UnderscoreESY_SY_EEEEENS4_13SM90_TMA_LOADENS4_14ComposedLayoutINS4_7SwizzleILi3ELi4ELi3EEENS4_18smem_ptr_flag_bitsILi8EEENSS_INS5_IJNSA_ILi8EEESG_EEENS5_IJSG_SB_EEEEEEEvNS4_8identityES11_S1B_vS1C_EENS_8epilogue10collective6detail29Sm90TmaWarpSpecializedAdapterINS1F_15DefaultEpilogueISI_SJ_SJ_NS1E_6thread17LinearCombinationISI_Li1EffLNS1J_9ScaleType4KindE0ELNS_15FloatRoundStyleE2ESI_EENS1_15EpilogueDefaultEEEEEvvEEEEvNT_6ParamsE,@"STO_CUDA_ENTRY STV_DEFAULT"
_ZN7cutlass13device_kernelINS_4gemm6kernel13GemmUniversalIN4cute5tupleIJiiiiEEENS1_10collective13CollectiveMmaINS1_37MainloopSm90TmaGmmaWarpSpecializedFP8ILi3ENS5_IJNS4_1CILi1EEESB_SB_EEENS1_35KernelTmaWarpSpecializedCooperativeEEENS5_IJNSA_ILi256EEESF_NSA_ILi128EEEEEENS_12float_e5m2_tENS5_IJlSB_lEEESI_SJ_NS4_8TiledMMAINS4_8MMA_AtomIJNS4_4SM904GMMA31MMA_64x256x32_F32E5M2E5M2_SS_TNILNSN_7ScaleInE1ELSP_1EEEEEENS4_6LayoutINS5_IJNSA_ILi2EEESB_SB_EEENS5_IJSB_NSA_ILi0EEESV_EEEEENS5_IJNS4_10UnderscoreESY_SY_EEEEENS4_13SM90_TMA_LOADENS4_14ComposedLayoutINS4_7SwizzleILi3ELi4ELi3EEENS4_18smem_ptr_flag_bitsILi8EEENSS_INS5_IJNSA_ILi8EEESG_EEENS5_IJSG_SB_EEEEEEEvNS4_8identityES11_S1B_vS1C_EENS_8epilogue10collective6detail29Sm90TmaWarpSpecializedAdapterINS1F_15DefaultEpilogueISI_SJ_SJ_NS1E_6thread17LinearCombinationISI_Li1EffLNS1J_9ScaleType4KindE0ELNS_15FloatRoundStyleE2ESI_EENS1_15EpilogueDefaultEEEEEvvEEEEvNT_6ParamsE:
[----:B------:R-:W0:Y:S02]  /*0000*/  LDC R1, c[0x0][0x28] ;  /* 0x00000a00ff017b82 */ /* 0x000e240000000800 */
[----:B0-----:R-:W-:Y:S01]  /*0010*/  VIADD R1, R1, 0xfffff340 ;  /* 0xfffff34001017836 */ /* 0x001fe20000000000 */
[----:B------:R-:W0:Y:S01]  /*0020*/  S2R R2, SR_TID.X ;  /* 0x0000000000027919 */ /* 0x000e220000002100 */
[----:B------:R-:W-:Y:S01]  /*0030*/  ELECT P0, URZ, PT ;  /* 0x00000000003f782f */ /* 0x000fe20003800000 */
[----:B------:R-:W-:Y:S01]  /*0040*/  BSSY B0, `(.L_x_0) ;  /* 0x0000015000007945 */ /* 0x000fe20003800000 */
[--C-:B0-----:R-:W-:Y:S02]  /*0050*/  SHF.R.U32.HI R0, RZ, 0x5, R2.reuse ;  /* 0x00000005ff007819 */ /* 0x101fe40000011602 */
[----:B------:R-:W-:-:S03]  /*0060*/  SHF.R.U32.HI R2, RZ, 0x7, R2 ;  /* 0x00000007ff027819 */ /* 0x000fc60000011602 */
[----:B------:R-:W0:Y:S04]  /*0070*/  SHFL.IDX PT, R3, R0, RZ, 0x1f ;  /* 0x00001fff00037589 */ /* 0x000e2800000e0000 */
[----:B------:R-:W1:Y:S01]  /*0080*/  SHFL.IDX PT, R2, R2, RZ, 0x1f ;  /* 0x00001fff02027589 */ /* 0x000e6200000e0000 */
[----:B0-----:R-:W-:Y:S02]  /*0090*/  R2UR UR4, R3 ;  /* 0x00000000030472ca */ /* 0x001fe400000e0000 */
[----:B-1----:R-:W-:-:S11]  /*00a0*/  R2UR UR6, R2 ;  /* 0x00000000020672ca */ /* 0x002fd600000e0000 */
[----:B------:R-:W-:Y:S02]  /*00b0*/  USHF.R.S32.HI UR5, URZ, 0x1f, UR4 ;  /* 0x0000001f3f057899 */ /* 0x000fe40008011404 */
[----:B------:R-:W-:Y:S02]  /*00c0*/  ISETP.NE.OR P0, PT, RZ, UR4, !P0 ;  /* 0x00000004ff007c0c */ /* 0x000fe4000c705670 */
[----:B------:R-:W-:-:S04]  /*00d0*/  ULEA.HI UR5, UR5, UR4, URZ, 0x2 ;  /* 0x0000000405057291 */ /* 0x000fc8000f8f103f */
[----:B------:R-:W-:-:S04]  /*00e0*/  ULOP3.LUT UR5, UR5, 0xfffffffc, URZ, 0xc0, !UPT ;  /* 0xfffffffc05057892 */ /* 0x000fc8000f8ec03f */
[----:B------:R-:W-:-:S03]  /*00f0*/  UIADD3 UR8, UR4, -UR5, URZ ;  /* 0x8000000504087290 */ /* 0x000fc6000fffe03f */
[----:B------:R-:W-:Y:S09]  /*0100*/  @P0 BRA `(.L_x_1) ;  /* 0x0000000000200947 */ /* 0x000ff20003800000 */
[----:B------:R-:W-:Y:S02]  /*0110*/  ULDC.64 UR4, c[0x0][0x198] ;  /* 0x0000660000047ab9 */ /* 0x000fe40000000a00 */
[----:B------:R-:W-:Y:S02]  /*0120*/  UIADD3 UR10, UP0, UR4, 0xf0, URZ ;  /* 0x000000f0040a7890 */ /* 0x000fe4000ff1e03f */
[----:B------:R-:W-:Y:S02]  /*0130*/  UIADD3 UR4, UP1, UR4, 0x1f0, URZ ;  /* 0x000001f004047890 */ /* 0x000fe4000ff3e03f */
[----:B------:R-:W-:Y:S02]  /*0140*/  UIADD3.X UR11, URZ, UR5, URZ, UP0, !UPT ;  /* 0x000000053f0b7290 */ /* 0x000fe400087fe43f */
[----:B------:R-:W-:-:S07]  /*0150*/  UIADD3.X UR5, URZ, UR5, URZ, UP1, !UPT ;  /* 0x000000053f057290 */ /* 0x000fce0008ffe43f */
[----:B------:R0:W-:Y:S02]  /*0160*/  UTMACCTL.PF [UR10] ;  /* 0x000000000a0079b9 */ /* 0x0001e40008040000 */
[----:B------:R0:W-:Y:S02]  /*0170*/  UTMACCTL.PF [UR4] ;  /* 0x00000000040079b9 */ /* 0x0001e40008040000 */
[----:B0-----:R-:W-:Y:S01]  /*0180*/  NOP ;  /* 0x0000000000007918 */ /* 0x001fe20000000000 */
.L_x_1:
[----:B------:R-:W-:Y:S05]  /*0190*/  BSYNC B0 ;  /* 0x0000000000007941 */ /* 0x000fea0003800000 */
.L_x_0:
[----:B------:R-:W0:Y:S01]  /*01a0*/  SHFL.IDX PT, R2, R0, RZ, 0x1f ;  /* 0x00001fff00027589 */ /* 0x000e2200000e0000 */
[----:B------:R-:W-:Y:S01]  /*01b0*/  UISETP.NE.AND UP0, UPT, UR8, 0x3, UPT ;  /* 0x000000030800788c */ /* 0x000fe2000bf05270 */
[----:B------:R-:W-:Y:S01]  /*01c0*/  ISETP.NE.AND P1, PT, RZ, UR6, PT ;  /* 0x00000006ff007c0c */ /* 0x000fe2000bf25270 */
[----:B------:R-:W-:Y:S02]  /*01d0*/  UIADD3 UR10, UR6, -0x1, URZ ;  /* 0xffffffff060a7890 */ /* 0x000fe4000fffe03f */
[----:B------:R-:W-:Y:S02]  /*01e0*/  UISETP.EQ.OR UP0, UPT, UR8, URZ, !UP0 ;  /* 0x0000003f0800728c */ /* 0x000fe4000c702670 */
[----:B------:R-:W-:Y:S02]  /*01f0*/  UISETP.GE.U32.AND UP1, UPT, UR10, 0x2, UPT ;  /* 0x000000020a00788c */ /* 0x000fe4000bf26070 */
[----:B------:R-:W-:-:S04]  /*0200*/  UISETP.EQ.AND UP0, UPT, UR6, URZ, UP0 ;  /* 0x0000003f0600728c */ /* 0x000fc80008702270 */
[----:B------:R-:W-:-:S04]  /*0210*/  USEL UR13, URZ, 0x1, !UP0 ;  /* 0x000000013f0d7887 */ /* 0x000fc8000c000000 */
[----:B------:R-:W-:Y:S01]  /*0220*/  USEL UR13, UR13, 0x2, UP1 ;  /* 0x000000020d0d7887 */ /* 0x000fe20008800000 */
[----:B0-----:R-:W-:-:S13]  /*0230*/  ISETP.NE.AND P0, PT, R2, RZ, PT ;  /* 0x000000ff0200720c */ /* 0x001fda0003f05270 */
[----:B------:R-:W-:Y:S05]  /*0240*/  @P0 BRA `(.L_x_2) ;  /* 0x0000000000500947 */ /* 0x000fea0003800000 */
[----:B------:R-:W0:Y:S01]  /*0250*/  S2UR UR9, SR_CgaCtaId ;  /* 0x00000000000979c3 */ /* 0x000e220000008800 */
[----:B------:R-:W-:Y:S01]  /*0260*/  UMOV UR4, 0x400 ;  /* 0x0000040000047882 */ /* 0x000fe20000000000 */
[----:B------:R-:W-:Y:S01]  /*0270*/  UMOV UR5, 0x1 ;  /* 0x0000000100057882 */ /* 0x000fe20000000000 */
[----:B------:R-:W-:Y:S01]  /*0280*/  UMOV UR6, 0x100 ;  /* 0x0000010000067882 */ /* 0x000fe20000000000 */
[----:B------:R-:W-:Y:S01]  /*0290*/  ELECT P0, URZ, PT ;  /* 0x00000000003f782f */ /* 0x000fe20003800000 */
[----:B------:R-:W-:-:S04]  /*02a0*/  UIADD3 UR6, -UR6, 0x100000, URZ ;  /* 0x0010000006067890 */ /* 0x000fc8000fffe13f */
[----:B------:R-:W-:Y:S02]  /*02b0*/  USHF.L.U32 UR7, UR6, 0xb, URZ ;  /* 0x0000000b06077899 */ /* 0x000fe4000800063f */
[----:B------:R-:W-:Y:S02]  /*02c0*/  USHF.L.U32 UR6, UR6, 0x1, URZ ;  /* 0x0000000106067899 */ /* 0x000fe4000800063f */
[----:B0-----:R-:W-:Y:S02]  /*02d0*/  ULEA UR9, UR9, UR4, 0x18 ;  /* 0x0000000409097291 */ /* 0x001fe4000f8ec03f */
[----:B------:R-:W-:-:S04]  /*02e0*/  UIADD3 UR4, -UR5, 0x100000, URZ ;  /* 0x0010000005047890 */ /* 0x000fc8000fffe13f */
[----:B------:R-:W-:Y:S02]  /*02f0*/  USHF.L.U32 UR5, UR4, 0xb, URZ ;  /* 0x0000000b04057899 */ /* 0x000fe4000800063f */
[----:B------:R-:W-:Y:S01]  /*0300*/  USHF.L.U32 UR4, UR4, 0x1, URZ ;  /* 0x0000000104047899 */ /* 0x000fe2000800063f */
[----:B------:R-:W0:Y:S11]  /*0310*/  FENCE.VIEW.ASYNC.S ;  /* 0x00000000000073c6 */ /* 0x000e360000000000 */
[----:B0-----:R0:W1:Y:S01]  /*0320*/  SYNCS.EXCH.64 URZ, [UR9], UR4 ;  /* 0x00000004093f75b2 */ /* 0x0010620008000100 */
[----:B------:R0:W2:Y:S01]  /*0330*/  SYNCS.EXCH.64 URZ, [UR9+0x18], UR6 ;  /* 0x00001806093f75b2 */ /* 0x0000a20008000100 */
[----:B------:R0:W3:Y:S01]  /*0340*/  SYNCS.EXCH.64 URZ, [UR9+0x8], UR4 ;  /* 0x00000804093f75b2 */ /* 0x0000e20008000100 */
[----:B------:R0:W4:Y:S01]  /*0350*/  SYNCS.EXCH.64 URZ, [UR9+0x20], UR6 ;  /* 0x00002006093f75b2 */ /* 0x0001220008000100 */
[----:B------:R0:W0:Y:S01]  /*0360*/  SYNCS.EXCH.64 URZ, [UR9+0x10], UR4 ;  /* 0x00001004093f75b2 */ /* 0x0000220008000100 */
[----:B------:R0:W0:Y:S01]  /*0370*/  SYNCS.EXCH.64 URZ, [UR9+0x28], UR6 ;  /* 0x00002806093f75b2 */ /* 0x0000220008000100 */
[----:B------:R-:W-:Y:S01]  /*0380*/  NOP ;  /* 0x0000000000007918 */ /* 0x000fe20000000000 */
.L_x_2:
[----:B------:R-:W5:Y:S01]  /*0390*/  LDC R2, c[0x0][0x65c] ;  /* 0x00019700ff027b82 */ /* 0x000f620000000800 */
[----:B------:R-:W1:Y:S01]  /*03a0*/  SHFL.IDX PT, R0, R0, RZ, 0x1f ;  /* 0x00001fff00007589 */ /* 0x000e6200000e0000 */
[----:B------:R-:W-:Y:S01]  /*03b0*/  ELECT P0, URZ, PT ;  /* 0x00000000003f782f */ /* 0x000fe20003800000 */
[----:B------:R-:W-:Y:S01]  /*03c0*/  IMAD.MOV.U32 R3, RZ, RZ, RZ ;  /* 0x000000ffff037224 */ /* 0x000fe200078e00ff */
[----:B0-----:R-:W-:Y:S01]  /*03d0*/  UMOV UR4, 0x20 ;  /* 0x0000002000047882 */ /* 0x001fe20000000000 */
[----:B------:R-:W0:Y:S01]  /*03e0*/  S2R R11, SR_CTAID.Y ;  /* 0x00000000000b7919 */ /* 0x000e220000002600 */
[----:B------:R-:W-:Y:S01]  /*03f0*/  NOP ;  /* 0x0000000000007918 */ /* 0x000fe20000000000 */
[----:B------:R-:W-:Y:S01]  /*0400*/  NOP ;  /* 0x0000000000007918 */ /* 0x000fe20000000000 */
[----:B-----5:R-:W-:Y:S02]  /*0410*/  ISETP.NE.AND P4, PT, R2, 0x1, PT ;  /* 0x000000010200780c */ /* 0x020fe40003f85270 */
[----:B------:R-:W5:Y:S01]  /*0420*/  S2R R2, SR_CTAID.X ;  /* 0x0000000000027919 */ /* 0x000f620000002500 */
[----:B-1----:R-:W-:-:S10]  /*0430*/  ISETP.NE.OR P0, PT, R0, RZ, !P0 ;  /* 0x000000ff0000720c */ /* 0x002fd40004705670 */
[----:B------:R-:W5:Y:S01]  /*0440*/  @P4 LDC R7, c[0x0][0x10] ;  /* 0x00000400ff074b82 */ /* 0x000f620000000800 */
[----:B0-----:R-:W-:Y:S02]  /*0450*/  @P4 IMAD.MOV.U32 R4, RZ, RZ, R11 ;  /* 0x000000ffff044224 */ /* 0x001fe400078e000b */
[----:B------:R-:W-:Y:S01]  /*0460*/  VOTEU.ALL UP0, P0 ;  /* 0x00000000003f7886 */ /* 0x000fe20000000000 */
[----:B------:R-:W-:Y:S01]  /*0470*/  @P4 IMAD.MOV.U32 R5, RZ, RZ, RZ ;  /* 0x000000ffff054224 */ /* 0x000fe200078e00ff */
[----:B------:R-:W-:Y:S01]  /*0480*/  VOTEU.ALL UP1, P0 ;  /* 0x00000000003f7886 */ /* 0x000fe20000020000 */
[----:B------:R-:W-:Y:S02]  /*0490*/  @P4 IMAD.MOV.U32 R13, RZ, RZ, RZ ;  /* 0x000000ffff0d4224 */ /* 0x000fe400078e00ff */
[----:B------:R-:W0:Y:S01]  /*04a0*/  @!P4 LDC R9, c[0x0][0xc] ;  /* 0x00000300ff09cb82 */ /* 0x000e220000000800 */
[----:B------:R-:W-:Y:S01]  /*04b0*/  @!UP0 UMOV UR6, 0x400 ;  /* 0x0000040000068882 */ /* 0x000fe20000000000 */
[----:B------:R-:W-:-:S04]  /*04c0*/  @!UP0 UIADD3 UR4, -UR4, 0x100000, URZ ;  /* 0x0010000004048890 */ /* 0x000fc8000fffe13f */
[----:B------:R-:W-:Y:S02]  /*04d0*/  @!UP0 USHF.L.U32 UR5, UR4, 0xb, URZ ;  /* 0x0000000b04058899 */ /* 0x000fe4000800063f */
[----:B------:R-:W-:Y:S01]  /*04e0*/  @!UP0 USHF.L.U32 UR4, UR4, 0x1, URZ ;  /* 0x0000000104048899 */ /* 0x000fe2000800063f */
[----:B------:R-:W1:Y:S01]  /*04f0*/  @!UP0 S2UR UR7, SR_CgaCtaId ;  /* 0x00000000000789c3 */ /* 0x000e620000008800 */
[----:B-----5:R-:W-:-:S04]  /*0500*/  @P4 IMAD.WIDE.U32 R6, R2, R7, R4 ;  /* 0x0000000702064225 */ /* 0x020fc800078e0004 */
[----:B------:R-:W-:Y:S02]  /*0510*/  @P4 IMAD.MOV.U32 R10, RZ, RZ, R6 ;  /* 0x000000ffff0a4224 */ /* 0x000fe400078e0006 */
[----:B------:R-:W-:Y:S02]  /*0520*/  @P4 IMAD.IADD R14, R7, 0x1, R13 ;  /* 0x00000001070e4824 */ /* 0x000fe400078e020d */
[----:B0-----:R-:W-:-:S04]  /*0530*/  @!P4 IMAD.WIDE.U32 R4, R9, R11, R2 ;  /* 0x0000000b0904c225 */ /* 0x001fc800078e0002 */
[----:B------:R-:W-:Y:S02]  /*0540*/  @!P4 IMAD.MOV.U32 R10, RZ, RZ, R4 ;  /* 0x000000ffff0ac224 */ /* 0x000fe400078e0004 */
[----:B------:R-:W-:Y:S01]  /*0550*/  @!P4 IMAD.MOV.U32 R14, RZ, RZ, R5 ;  /* 0x000000ffff0ec224 */ /* 0x000fe200078e0005 */
[----:B-1----:R-:W-:Y:S02]  /*0560*/  @!UP0 ULEA UR6, UR7, UR6, 0x18 ;  /* 0x0000000607068291 */ /* 0x002fe4000f8ec03f */
[----:B------:R0:W-:Y:S01]  /*0570*/  STL [R1+0x454], R10 ;  /* 0x0004540a01007387 */ /* 0x0001e20000100800 */
[----:B------:R-:W-:-:S03]  /*0580*/  VOTEU.ALL UP0, P0 ;  /* 0x00000000003f7886 */ /* 0x000fc60000000000 */
[----:B------:R0:W-:Y:S04]  /*0590*/  STL [R1+0x450], R14 ;  /* 0x0004500e01007387 */ /* 0x0001e80000100800 */
[----:B------:R-:W1:Y:S02]  /*05a0*/  FENCE.VIEW.ASYNC.S ;  /* 0x00000000000073c6 */ /* 0x000e640000000000 */
[----:B-1----:R0:W2:Y:S01]  /*05b0*/  @!UP0 SYNCS.EXCH.64 URZ, [UR6+0x40], UR4 ;  /* 0x00004004063f85b2 */ /* 0x0020a20008000100 */
[----:B------:R0:W2:Y:S01]  /*05c0*/  @!UP1 SYNCS.EXCH.64 URZ, [UR6+0x48], UR4 ;  /* 0x00004804063f95b2 */ /* 0x0000a20008000100 */
[----:B------:R-:W-:Y:S01]  /*05d0*/  NOP ;  /* 0x0000000000007918 */ /* 0x000fe20000000000 */
[----:B--234-:R-:W-:Y:S06]  /*05e0*/  BAR.SYNC.DEFER_BLOCKING 0x0 ;  /* 0x0000000000007b1d */ /* 0x01cfec0000010000 */
[----:B0-----:R-:W-:Y:S05]  /*05f0*/  @!P1 BRA `(.L_x_3) ;  /* 0x0000027c00089947 */ /* 0x001fea0003800000 */
[----:B------:R-:W-:-:S06]  /*0600*/  UISETP.GT.U32.AND UP0, UPT, UR10, 0x1, UPT ;  /* 0x000000010a00788c */ /* 0x000fcc000bf04070 */
[----:B------:R-:W-:-:S13]  /*0610*/  PLOP3.LUT P0, PT, PT, PT, UP0, 0x80, 0x0 ;  /* 0x000000000000781c */ /* 0x000fda0003f0f008 */
[----:B------:R-:W-:Y:S05]  /*0620*/  @P0 EXIT ;  /* 0x000000000000094d */ /* 0x000fea0003800000 */
[----:B------:R-:W-:Y:S01]  /*0630*/  IMAD.MOV.U32 R5, RZ, RZ, -0x1 ;  /* 0xffffffffff057424 */ /* 0x000fe200078e00ff */
[----:B------:R-:W-:Y:S01]  /*0640*/  ULDC.64 UR4, c[0x0][0x650] ;  /* 0x0001940000047ab9 */ /* 0x000fe20000000a00 */
[----:B------:R-:W-:Y:S01]  /*0650*/  IMAD.MOV.U32 R4, RZ, RZ, -0x1 ;  /* 0xffffffffff047424 */ /* 0x000fe200078e00ff */
[----:B------:R-:W-:Y:S01]  /*0660*/  ISETP.GE.U32.AND P0, PT, R10, UR4, PT ;  /* 0x000000040a007c0c */ /* 0x000fe2000bf06070 */
[----:B------:R-:W-:Y:S01]  /*0670*/  UMOV UR9, 0xffffffff ;  /* 0xffffffff00097882 */ /* 0x000fe20000000000 */
[----:B------:R0:W-:Y:S01]  /*0680*/  STL [R1+0x45c], R5 ;  /* 0x00045c0501007387 */ /* 0x0001e20000100800 */
[----:B------:R-:W-:Y:S02]  /*0690*/  PRMT R0, RZ, 0x7610, R0 ;  /* 0x00007610ff007816 */ /* 0x000fe40000000000 */
[----:B------:R-:W-:Y:S01]  /*06a0*/  ISETP.GE.U32.AND.EX P0, PT, R14, UR5, PT, P0 ;  /* 0x000000050e007c0c */ /* 0x000fe2000bf06100 */
[----:B------:R0:W-:-:S12]  /*06b0*/  STL [R1+0x458], R4 ;  /* 0x0004580401007387 */ /* 0x0001d80000100800 */
[----:B0-----:R-:W-:Y:S05]  /*06c0*/  @P0 BRA `(.L_x_4) ;  /* 0x00000004006c0947 */ /* 0x001fea0003800000 */
[----:B------:R-:W-:Y:S01]  /*06d0*/  ULDC.64 UR14, c[0x0][0x628] ;  /* 0x00018a00000e7ab9 */ /* 0x000fe20000000a00 */
[----:B------:R-:W0:Y:S01]  /*06e0*/  LDC.64 R12, c[0x0][0x620] ;  /* 0x00018800ff0c7b82 */ /* 0x000e220000000a00 */
[----:B------:R-:W-:Y:S01]  /*06f0*/  ISETP.NE.U32.AND P0, PT, RZ, UR14, PT ;  /* 0x0000000eff007c0c */ /* 0x000fe2000bf05070 */
[----:B------:R-:W-:Y:S01]  /*0700*/  ULDC UR11, c[0x0][0x630] ;  /* 0x00018c00000b7ab9 */ /* 0x000fe20000000800 */
[----:B------:R-:W-:Y:S02]  /*0710*/  R2UR UR4, R10 ;  /* 0x000000000a0472ca */ /* 0x000fe400000e0000 */
[----:B------:R-:W-:Y:S02]  /*0720*/  ISETP.NE.AND.EX P0, PT, RZ, UR15, PT, P0 ;  /* 0x0000000fff007c0c */ /* 0x000fe4000bf05300 */
[----:B------:R-:W-:-:S11]  /*0730*/  R2UR UR5, R14 ;  /* 0x000000000e0572ca */ /* 0x000fd600000e0000 */
[----:B------:R-:W-:Y:S05]  /*0740*/  @!P0 BRA `(.L_x_5) ;  /* 0x0000000000308947 */ /* 0x000fea0003800000 */
[----:B------:R-:W-:Y:S01]  /*0750*/  R2UR UR4, R10 ;  /* 0x000000000a0472ca */ /* 0x000fe200000e0000 */
[----:B------:R-:W-:Y:S01]  /*0760*/  ULDC UR8, c[0x0][0x634] ;  /* 0x00018d0000087ab9 */ /* 0x000fe20000000800 */
[----:B------:R-:W-:-:S11]  /*0770*/  R2UR UR10, R14 ;  /* 0x000000000e0a72ca */ /* 0x000fd600000e0000 */
[----:B------:R-:W-:-:S04]  /*0780*/  UIADD3 UR8, UP0, UR4, UR8, URZ ;  /* 0x0000000804087290 */ /* 0x000fc8000ff1e03f */
[----:B------:R-:W-:-:S04]  /*0790*/  UIADD3.X UR10, URZ, UR10, URZ, UP0, !UPT ;  /* 0x0000000a3f0a7290 */ /* 0x000fc800087fe43f */
[----:B------:R-:W-:-:S04]  /*07a0*/  UIMAD.WIDE.U32 UR4, UR10, UR14, URZ ;  /* 0x0000000e0a0472a5 */ /* 0x000fc8000f8e003f */
[----:B------:R-:W-:Y:S02]  /*07b0*/  UIMAD.WIDE.U32 UR6, UP0, UR8, UR15, UR4 ;  /* 0x0000000f080672a5 */ /* 0x000fe4000f800004 */
[----:B------:R-:W-:Y:S02]  /*07c0*/  UIMAD.WIDE.U32 UR4, UR8, UR14, URZ ;  /* 0x0000000e080472a5 */ /* 0x000fe4000f8e003f */
[----:B------:R-:W-:Y:S02]  /*07d0*/  UIADD3.X UR9, URZ, URZ, URZ, UP0, !UPT ;  /* 0x0000003f3f097290 */ /* 0x000fe400087fe43f */
[----:B------:R-:W-:Y:S01]  /*07e0*/  UIADD3 URZ, UP0, UR5, UR6, URZ ;  /* 0x00000006053f7290 */ /* 0x000fe2000ff1e03f */
[----:B------:R-:W-:-:S03]  /*07f0*/  UMOV UR8, UR7 ;  /* 0x0000000700087c82 */ /* 0x000fc60008000000 */
[----:B------:R-:W-:-:S12]  /*0800*/  UIMAD.WIDE.U32.X UR4, UR10, UR15, UR8, UP0 ;  /* 0x0000000f0a0472a5 */ /* 0x000fd800080e0408 */
.L_x_5:
[----:B------:R-:W-:Y:S01]  /*0810*/  USHF.R.U64 UR9, UR4, UR11, UR5 ;  /* 0x0000000b04097299 */ /* 0x000fe20008001205 */
[----:B------:R-:W1:Y:S01]  /*0820*/  LDC R8, c[0x0][0x618] ;  /* 0x00018600ff087b82 */ /* 0x000e620000000800 */
[----:B------:R-:W-:Y:S01]  /*0830*/  USHF.R.U32.HI UR4, URZ, UR11, UR5 ;  /* 0x0000000b3f047299 */ /* 0x000fe20008011605 */
[----:B------:R-:W-:Y:S01]  /*0840*/  I2FP.F32.U32 R0, R2 ;  /* 0x0000000200007245 */ /* 0x000fe20000201000 */
[----:B------:R-:W-:Y:S01]  /*0850*/  IMAD.MOV.U32 R4, RZ, RZ, R10 ;  /* 0x000000ffff047224 */ /* 0x000fe200078e000a */
[----:B------:R-:W-:Y:S01]  /*0860*/  ULDC UR5, c[0x0][0x150] ;  /* 0x0000540000057ab9 */ /* 0x000fe20000000800 */
[----:B------:R-:W-:Y:S01]  /*0870*/  IADD3 R7, P0, RZ, -UR9, RZ ;  /* 0x80000009ff077c10 */ /* 0x000fe2000ff1e0ff */
[----:B------:R-:W-:Y:S02]  /*0880*/  IMAD.MOV.U32 R5, RZ, RZ, R14 ;  /* 0x000000ffff057224 */ /* 0x000fe400078e000e */
[----:B------:R-:W-:Y:S01]  /*0890*/  FMUL R0, R0, UR5 ;  /* 0x0000000500007c20 */ /* 0x000fe20008400000 */
[----:B------:R-:W2:Y:S01]  /*08a0*/  LDC.64 R20, c[0x0][0x640] ;  /* 0x00019000ff147b82 */ /* 0x000ea20000000a00 */
[----:B------:R-:W-:Y:S01]  /*08b0*/  IMAD.X R9, RZ, RZ, ~UR4, P0 ;  /* 0x80000004ff097e24 */ /* 0x000fe200080e06ff */
[----:B------:R-:W-:Y:S01]  /*08c0*/  ULDC UR4, c[0x0][0x154] ;  /* 0x0000550000047ab9 */ /* 0x000fe20000000800 */
[----:B0-----:R-:W-:-:S02]  /*08d0*/  IMAD.WIDE.U32 R4, R7, R12, R4 ;  /* 0x0000000c07047225 */ /* 0x001fc400078e0004 */
[----:B------:R-:W0:Y:S03]  /*08e0*/  F2I.U32.TRUNC.NTZ R0, R0 ;  /* 0x0000000000007305 */ /* 0x000e26000020f000 */
[----:B------:R-:W3:Y:S01]  /*08f0*/  LDC R3, c[0x0][0x144] ;  /* 0x00005100ff037b82 */ /* 0x000ee20000000800 */
[----:B------:R-:W-:-:S04]  /*0900*/  IMAD R6, R9, R12, RZ ;  /* 0x0000000c09067224 */ /* 0x000fc800078e02ff */
[----:B------:R-:W-:-:S03]  /*0910*/  IMAD R7, R7, R13, R6 ;  /* 0x0000000d07077224 */ /* 0x000fc600078e0206 */
[----:B------:R-:W4:Y:S01]  /*0920*/  LDC R10, c[0x0][0x608] ;  /* 0x00018200ff0a7b82 */ /* 0x000f220000000800 */
[----:B------:R-:W-:Y:S02]  /*0930*/  IMAD.IADD R5, R5, 0x1, R7 ;  /* 0x0000000105057824 */ /* 0x000fe400078e0207 */
[----:B------:R-:W-:Y:S02]  /*0940*/  IMAD.MOV.U32 R7, RZ, RZ, -0x1 ;  /* 0xffffffffff077424 */ /* 0x000fe400078e00ff */
[----:B0-----:R-:W-:Y:S01]  /*0950*/  IMAD.MOV R6, RZ, RZ, -R0 ;  /* 0x000000ffff067224 */ /* 0x001fe200078e0a00 */
[----:B-1----:R-:W-:Y:S02]  /*0960*/  SHF.R.U64 R14, R4, R8, R5 ;  /* 0x00000008040e7219 */ /* 0x002fe40000001205 */
[----:B------:R-:W0:Y:S01]  /*0970*/  LDC R18, c[0x0][0x658] ;  /* 0x00019600ff127b82 */ /* 0x000e220000000800 */
[----:B------:R-:W-:Y:S02]  /*0980*/  I2FP.F32.U32 R4, R11 ;  /* 0x0000000b00047245 */ /* 0x000fe40000201000 */
[----:B--2---:R-:W-:-:S02]  /*0990*/  ISETP.NE.U32.AND P0, PT, R20, RZ, PT ;  /* 0x000000ff1400720c */ /* 0x004fc40003f05070 */
[----:B------:R-:W-:Y:S01]  /*09a0*/  SHF.R.U32.HI R5, RZ, R8, R5 ;  /* 0x00000008ff057219 */ /* 0x000fe20000011605 */
[----:B------:R-:W-:Y:S01]  /*09b0*/  FMUL R4, R4, UR4 ;  /* 0x0000000404047c20 */ /* 0x000fe20008400000 */
[----:B------:R-:W-:Y:S01]  /*09c0*/  ISETP.NE.AND.EX P0, PT, R21, RZ, PT, P0 ;  /* 0x000000ff1500720c */ /* 0x000fe20003f05300 */
[----:B------:R-:W1:Y:S01]  /*09d0*/  LDC R12, c[0x0][0x148] ;  /* 0x00005200ff0c7b82 */ /* 0x000e620000000800 */
[----:B---3--:R-:W-:-:S07]  /*09e0*/  IMAD R0, R3, R6, R2 ;  /* 0x0000000603007224 */ /* 0x008fce00078e0202 */
[----:B------:R-:W2:Y:S01]  /*09f0*/  LDC R16, c[0x0][0x600] ;  /* 0x00018000ff107b82 */ /* 0x000ea20000000800 */
[-CC-:B----4-:R-:W-:Y:S02]  /*0a00*/  SHF.R.U64 R22, R14, R10.reuse, R5.reuse ;  /* 0x0000000a0e167219 */ /* 0x190fe40000001205 */
[----:B------:R-:W-:Y:S01]  /*0a10*/  SHF.R.U32.HI R3, RZ, R10, R5 ;  /* 0x0000000aff037219 */ /* 0x000fe20000011605 */
[----:B------:R-:W-:Y:S01]  /*0a20*/  IMAD.MOV.U32 R5, RZ, RZ, 0x1 ;  /* 0x00000001ff057424 */ /* 0x000fe200078e00ff */
[----:B------:R3:W4:Y:S03]  /*0a30*/  F2I.U32.TRUNC.NTZ R10, R4 ;  /* 0x00000004000a7305 */ /* 0x000726000020f000 */
[----:B------:R-:W1:Y:S01]  /*0a40*/  LDC R15, c[0x0][0x648] ;  /* 0x00019200ff0f7b82 */ /* 0x000e620000000800 */
[-C--:B0-----:R-:W-:Y:S02]  /*0a50*/  SHF.L.U32 R2, R7, R18.reuse, RZ ;  /* 0x0000001207027219 */ /* 0x081fe400000006ff */
[----:B------:R-:W-:-:S02]  /*0a60*/  SHF.R.U64 R24, R22, R18, R3 ;  /* 0x0000001216187219 */ /* 0x000fc40000001203 */
[----:B------:R-:W-:Y:S02]  /*0a70*/  LOP3.LUT R9, RZ, R2, RZ, 0x33, !PT ;  /* 0x00000002ff097212 */ /* 0x000fe400078e33ff */
[-C--:B------:R-:W-:Y:S01]  /*0a80*/  SHF.R.U32.HI R3, RZ, R18.reuse, R3 ;  /* 0x00000012ff037219 */ /* 0x080fe20000011603 */
[----:B------:R-:W0:Y:S01]  /*0a90*/  LDC R17, c[0x0][0x638] ;  /* 0x00018e00ff117b82 */ /* 0x000e220000000800 */
[----:B------:R-:W-:Y:S01]  /*0aa0*/  SHF.L.U32 R8, R5, R18, RZ ;  /* 0x0000001205087219 */ /* 0x000fe200000006ff */
[----:B------:R-:W-:-:S06]  /*0ab0*/  IMAD.MOV.U32 R2, RZ, RZ, R24 ;  /* 0x000000ffff027224 */ /* 0x000fcc00078e0018 */
[----:B------:R-:W0:Y:S01]  /*0ac0*/  LDC R19, c[0x0][0x610] ;  /* 0x00018400ff137b82 */ /* 0x000e220000000800 */
[----:B---34-:R-:W-:Y:S05]  /*0ad0*/  @!P0 BRA `(.L_x_6) ;  /* 0x0000000000288947 */ /* 0x018fea0003800000 */
[----:B------:R-:W3:Y:S02]  /*0ae0*/  LDC R7, c[0x0][0x64c] ;  /* 0x00019300ff077b82 */ /* 0x000ee40000000800 */
[----:B---3--:R-:W-:-:S05]  /*0af0*/  IADD3 R7, P0, R24, R7, RZ ;  /* 0x0000000718077210 */ /* 0x008fca0007f1e0ff */
[----:B------:R-:W-:-:S04]  /*0b00*/  IMAD.X R13, RZ, RZ, R3, P0 ;  /* 0x000000ffff0d7224 */ /* 0x000fc800000e0603 */
[----:B------:R-:W-:-:S04]  /*0b10*/  IMAD.WIDE.U32 R2, R13, R20, RZ ;  /* 0x000000140d027225 */ /* 0x000fc800078e00ff */
[----:B------:R-:W-:-:S04]  /*0b20*/  IMAD.WIDE.U32 R4, P0, R7, R21, R2 ;  /* 0x0000001507047225 */ /* 0x000fc80007800002 */
[----:B------:R-:W-:-:S04]  /*0b30*/  IMAD.WIDE.U32 R2, R7, R20, RZ ;  /* 0x0000001407027225 */ /* 0x000fc800078e00ff */
[----:B------:R-:W-:Y:S01]  /*0b40*/  IMAD.X R7, RZ, RZ, RZ, P0 ;  /* 0x000000ffff077224 */ /* 0x000fe200000e06ff */
[----:B------:R-:W-:Y:S01]  /*0b50*/  IADD3 RZ, P0, R3, R4, RZ ;  /* 0x0000000403ff7210 */ /* 0x000fe20007f1e0ff */
[----:B------:R-:W-:-:S04]  /*0b60*/  IMAD.MOV.U32 R6, RZ, RZ, R5 ;  /* 0x000000ffff067224 */ /* 0x000fc800078e0005 */
[----:B------:R-:W-:-:S08]  /*0b70*/  IMAD.WIDE.U32.X R2, R13, R21, R6, P0 ;  /* 0x000000150d027225 */ /* 0x000fd000000e0406 */
.L_x_6:
[----:B-1----:R-:W-:Y:S01]  /*0b80*/  SHF.R.U64 R2, R2, R15, R3 ;  /* 0x0000000f02027219 */ /* 0x002fe20000001203 */
[----:B--2---:R-:W-:Y:S01]  /*0b90*/  VIADD R3, R16, 0xffffffff ;  /* 0xffffffff10037836 */ /* 0x004fe20000000000 */
[----:B------:R-:W-:Y:S01]  /*0ba0*/  LOP3.LUT R9, R22, R9, RZ, 0xc0, !PT ;  /* 0x0000000916097212 */ /* 0x000fe200078ec0ff */
[----:B------:R-:W-:Y:S02]  /*0bb0*/  IMAD.MOV R10, RZ, RZ, -R10 ;  /* 0x000000ffff0a7224 */ /* 0x000fe400078e0a0a */
[----:B------:R-:W-:Y:S01]  /*0bc0*/  IMAD.MOV R4, RZ, RZ, -R2 ;  /* 0x000000ffff047224 */ /* 0x000fe200078e0a02 */
[----:B------:R-:W-:Y:S01]  /*0bd0*/  LOP3.LUT R14, R14, R3, RZ, 0xc0, !PT ;  /* 0x000000030e0e7212 */ /* 0x000fe200078ec0ff */
[----:B------:R-:W-:Y:S02]  /*0be0*/  @P4 IMAD R0, R12, R10, R11 ;  /* 0x0000000a0c004224 */ /* 0x000fe400078e020b */
[----:B------:R-:W-:Y:S02]  /*0bf0*/  IMAD R9, R8, R2, R9 ;  /* 0x0000000208097224 */ /* 0x000fe400078e0209 */
[----:B0-----:R-:W-:-:S02]  /*0c00*/  IMAD R3, R4, R17, R24 ;  /* 0x0000001104037224 */ /* 0x001fc400078e0218 */
[----:B------:R-:W-:Y:S02]  /*0c10*/  IMAD R2, R9, R19, R0 ;  /* 0x0000001309027224 */ /* 0x000fe400078e0200 */
[----:B------:R-:W-:Y:S02]  /*0c20*/  IMAD R3, R3, R16, R14 ;  /* 0x0000001003037224 */ /* 0x000fe400078e020e */
[----:B------:R-:W-:-:S03]  /*0c30*/  IMAD.MOV.U32 R0, RZ, RZ, 0x1 ;  /* 0x00000001ff007424 */ /* 0x000fc600078e00ff */
[----:B------:R-:W-:Y:S02]  /*0c40*/  SEL R4, R3, R2, !P4 ;  /* 0x0000000203047207 */ /* 0x000fe40006000000 */
[----:B------:R-:W-:-:S03]  /*0c50*/  SEL R2, R2, R3, !P4 ;  /* 0x0000000302027207 */ /* 0x000fc60006000000 */
[----:B------:R0:W-:Y:S04]  /*0c60*/  STL [R1+0x458], R4 ;  /* 0x0004580401007387 */ /* 0x0001e80000100800 */
[----:B------:R0:W-:Y:S02]  /*0c70*/  STL [R1+0x45c], R2 ;  /* 0x00045c0201007387 */ /* 0x0001e40000100800 */
.L_x_4:
[----:B------:R-:W-:-:S08]  /*0c80*/  NOP ;  /* 0x0000000000007918 */ /* 0x000fd00000000000 */
[----:B------:R-:W1:Y:S02]  /*0c90*/  USETMAXREG.TRY_ALLOC.CTAPOOL UP0, 0xf0 ;  /* 0x000000f0000079c8 */ /* 0x000e640008000600 */
[----:B-1----:R-:W-:-:S13]  /*0ca0*/  PLOP3.LUT P0, PT, PT, PT, UP0, 0x80, 0x0 ;  /* 0x000000000000781c */ /* 0x002fda0003f0f008 */
[----:B------:R-:W-:Y:S05]  /*0cb0*/  @!P0 BRA `(.L_x_4) ;  /* 0xfffffffc00f08947 */ /* 0x000fea000383ffff */
[----:B------:R-:W-:Y:S01]  /*0cc0*/  ULDC.64 UR4, c[0x0][0x598] ;  /* 0x0001660000047ab9 */ /* 0x000fe20000000a00 */
[----:B------:R-:W-:Y:S01]  /*0cd0*/  ULDC.64 UR14, c[0x0][0x208] ;  /* 0x00008200000e7ab9 */ /* 0x000fe20000000a00 */
[----:B------:R-:W-:-:S04]  /*0ce0*/  ISETP.NE.U32.AND P0, PT, RZ, UR4, PT ;  /* 0x00000004ff007c0c */ /* 0x000fc8000bf05070 */
[----:B------:R-:W-:-:S13]  /*0cf0*/  ISETP.NE.AND.EX P0, PT, RZ, UR5, PT, P0 ;  /* 0x00000005ff007c0c */ /* 0x000fda000bf05300 */
[----:B------:R-:W-:Y:S05]  /*0d00*/  @!P0 BRA `(.L_x_7) ;  /* 0x0000000000208947 */ /* 0x000fea0003800000 */
[----:B0-----:R-:W0:Y:S02]  /*0d10*/  LDC.64 R2, c[0x0][0x598] ;  /* 0x00016600ff027b82 */ /* 0x001e240000000a00 */
[----:B0-----:R-:W2:Y:S02]  /*0d20*/  LDG.E.64 R2, desc[UR14][R2.64] ;  /* 0x0000000e02027981 */ /* 0x001ea4000c1e1b00 */
[----:B--2---:R-:W-:-:S04]  /*0d30*/  ISETP.NE.U32.AND P0, PT, R2, RZ, PT ;  /* 0x000000ff0200720c */ /* 0x004fc80003f05070 */
[----:B------:R-:W-:-:S13]  /*0d40*/  ISETP.NE.AND.EX P0, PT, R3, RZ, PT, P0 ;  /* 0x000000ff0300720c */ /* 0x000fda0003f05300 */
[----:B------:R-:W-:Y:S05]  /*0d50*/  @!P0 BRA `(.L_x_7) ;  /* 0x00000000000c8947 */ /* 0x000fea0003800000 */
[----:B------:R-:W2:Y:S02]  /*0d60*/  LD.E R2, desc[UR14][R2.64] ;  /* 0x0000000e02027980 */ /* 0x000ea4000c101900 */
[----:B--2---:R-:W-:Y:S01]  /*0d70*/  R2UR UR20, R2 ;  /* 0x00000000021472ca */ /* 0x004fe200000e0000 */
[----:B------:R-:W-:-:S14]  /*0d80*/  BRA `(.L_x_8) ;  /* 0x0000000000247947 */ /* 0x000fdc0003800000 */
.L_x_7:
[----:B------:R-:W-:Y:S02]  /*0d90*/  ULDC.64 UR4, c[0x0][0x588] ;  /* 0x0001620000047ab9 */ /* 0x000fe40000000a00 */
[----:B------:R-:W-:-:S04]  /*0da0*/  ISETP.NE.U32.AND P0, PT, RZ, UR4, PT ;  /* 0x00000004ff007c0c */ /* 0x000fc8000bf05070 */
[----:B------:R-:W-:-:S13]  /*0db0*/  ISETP.NE.AND.EX P0, PT, RZ, UR5, PT, P0 ;  /* 0x00000005ff007c0c */ /* 0x000fda000bf05300 */
[----:B------:R-:W-:Y:S05]  /*0dc0*/  @!P0 BRA `(.L_x_9) ;  /* 0x0000000000108947 */ /* 0x000fea0003800000 */
[----:B0-----:R-:W0:Y:S02]  /*0dd0*/  LDC.64 R2, c[0x0][0x588] ;  /* 0x00016200ff027b82 */ /* 0x001e240000000a00 */
[----:B0-----:R-:W2:Y:S02]  /*0de0*/  LDG.E R2, desc[UR14][R2.64] ;  /* 0x0000000e02027981 */ /* 0x001ea4000c1e1900 */
[----:B--2---:R-:W-:Y:S01]  /*0df0*/  R2UR UR20, R2 ;  /* 0x00000000021472ca */ /* 0x004fe200000e0000 */
[----:B------:R-:W-:-:S14]  /*0e00*/  BRA `(.L_x_8) ;  /* 0x0000000000047947 */ /* 0x000fdc0003800000 */
.L_x_9:
[----:B------:R-:W-:-:S05]  /*0e10*/  ULDC UR20, c[0x0][0x580] ;  /* 0x0001600000147ab9 */ /* 0x000fca0000000800 */
.L_x_8:
[----:B------:R-:W-:Y:S02]  /*0e20*/  ULDC.64 UR4, c[0x0][0x5a0] ;  /* 0x0001680000047ab9 */ /* 0x000fe40000000a00 */
        /* <DEDUP_REMOVED lines=11> */
.L_x_10:
        /* <DEDUP_REMOVED lines=8> */
.L_x_12:
[----:B------:R-:W-:-:S05]  /*0f60*/  ULDC UR21, c[0x0][0x584] ;  /* 0x0001610000157ab9 */ /* 0x000fca0000000800 */
.L_x_11:
[----:B------:R-:W-:-:S13]  /*0f70*/  LOP3.LUT P0, RZ, R0, 0xff, RZ, 0xc0, !PT ;  /* 0x000000ff00ff7812 */ /* 0x000fda000780c0ff */
[----:B------:R-:W-:Y:S05]  /*0f80*/  @!P0 EXIT ;  /* 0x000000000000894d */ /* 0x000fea0003800000 */
[----:B------:R-:W-:Y:S01]  /*0f90*/  ULDC UR4, c[0x0][0x28c] ;  /* 0x0000a30000047ab9 */ /* 0x000fe20000000800 */
[----:B------:R-:W-:Y:S02]  /*0fa0*/  ULOP3.LUT UR22, UR13, 0x1, URZ, 0xfc, !UPT ;  /* 0x000000010d167892 */ /* 0x000fe4000f8efc3f */
[----:B------:R-:W-:-:S04]  /*0fb0*/  UIADD3 UR4, UR4, 0x7f, URZ ;  /* 0x0000007f04047890 */ /* 0x000fc8000fffe03f */
[----:B------:R-:W-:-:S04]  /*0fc0*/  USHF.R.S32.HI UR5, URZ, 0x1f, UR4 ;  /* 0x0000001f3f057899 */ /* 0x000fc80008011404 */
[----:B------:R-:W-:-:S03]  /*0fd0*/  ULEA.HI UR5, UR5, UR4, URZ, 0x7 ;  /* 0x0000000405057291 */ /* 0x000fc6000f8f383f */
[----:B------:R-:W-:Y:S01]  /*0fe0*/  UMOV UR4, URZ ;  /* 0x0000003f00047c82 */ /* 0x000fe20008000000 */
[----:B------:R-:W-:-:S03]  /*0ff0*/  USHF.R.S32.HI UR10, URZ, 0x7, UR5 ;  /* 0x000000073f0a7899 */ /* 0x000fc60008011405 */
[----:B------:R-:W-:-:S09]  /*1000*/  UMOV UR5, URZ ;  /* 0x0000003f00057c82 */ /* 0x000fd20008000000 */
.L_x_549:
[----:B------:R-:W-:Y:S01]  /*1010*/  STL [R1+0x44c], RZ ;  /* 0x00044cff01007387 */ /* 0x000fe20000100800 */
[----:B-1----:R-:W1:Y:S01]  /*1020*/  S2UR UR18, SR_CgaCtaId ;  /* 0x00000000001279c3 */ /* 0x002e620000008800 */
[----:B------:R-:W-:Y:S01]  /*1030*/  UMOV UR17, 0x400 ;  /* 0x0000040000117882 */ /* 0x000fe20000000000 */
[----:B------:R-:W-:Y:S01]  /*1040*/  UMOV UR6, URZ ;  /* 0x0000003f00067c82 */ /* 0x000fe20008000000 */
[----:B------:R-:W-:Y:S01]  /*1050*/  STL [R1+0x448], RZ ;  /* 0x000448ff01007387 */ /* 0x000fe20000100800 */
[----:B------:R-:W-:Y:S01]  /*1060*/  UMOV UR7, URZ ;  /* 0x0000003f00077c82 */ /* 0x000fe20008000000 */
[----:B------:R-:W-:Y:S01]  /*1070*/  UMOV UR8, URZ ;  /* 0x0000003f00087c82 */ /* 0x000fe20008000000 */
[----:B------:R-:W-:Y:S01]  /*1080*/  UMOV UR23, UR5 ;  /* 0x0000000500177c82 */ /* 0x000fe20008000000 */
[----:B------:R-:W-:Y:S01]  /*1090*/  STL [R1+0x444], RZ ;  /* 0x000444ff01007387 */ /* 0x000fe20000100800 */
[----:B0-----:R-:W0:Y:S01]  /*10a0*/  LDC R2, c[0x0][0x28c] ;  /* 0x0000a300ff027b82 */ /* 0x001e220000000800 */
[----:B------:R-:W-:Y:S01]  /*10b0*/  UMOV UR24, UR4 ;  /* 0x0000000400187c82 */ /* 0x000fe20008000000 */
[----:B------:R-:W-:Y:S01]  /*10c0*/  CS2R R236, SRZ ;  /* 0x0000000000ec7805 */ /* 0x000fe2000001ff00 */
[----:B------:R-:W-:Y:S01]  /*10d0*/  STL [R1+0x440], RZ ;  /* 0x000440ff01007387 */ /* 0x000fe20000100800 */
[----:B------:R-:W-:-:S02]  /*10e0*/  CS2R R234, SRZ ;  /* 0x0000000000ea7805 */ /* 0x000fc4000001ff00 */
[----:B------:R-:W-:Y:S02]  /*10f0*/  CS2R R232, SRZ ;  /* 0x0000000000e87805 */ /* 0x000fe4000001ff00 */
[----:B------:R-:W-:Y:S01]  /*1100*/  CS2R R230, SRZ ;  /* 0x0000000000e67805 */ /* 0x000fe2000001ff00 */
[----:B------:R-:W-:Y:S01]  /*1110*/  STL [R1+0x43c], RZ ;  /* 0x00043cff01007387 */ /* 0x000fe20000100800 */
[----:B------:R-:W-:Y:S02]  /*1120*/  CS2R R228, SRZ ;  /* 0x0000000000e47805 */ /* 0x000fe4000001ff00 */
[----:B------:R-:W-:Y:S02]  /*1130*/  CS2R R226, SRZ ;  /* 0x0000000000e27805 */ /* 0x000fe4000001ff00 */
        /* <DEDUP_REMOVED lines=14> */
[----:B0-----:R-:W-:Y:S02]  /*1220*/  ISETP.GE.AND P0, PT, R2, 0x1, PT ;  /* 0x000000010200780c */ /* 0x001fe40003f06270 */
        /* <DEDUP_REMOVED lines=49> */
[----:B--2---:R-:W-:Y:S01]  /*1540*/  CS2R R2, SRZ ;  /* 0x0000000000027805 */ /* 0x004fe2000001ff00 */
        /* <DEDUP_REMOVED lines=85> */
[----:B------:R-:W-:-:S03]  /*1aa0*/  CS2R R150, SRZ ;  /* 0x0000000000967805 */ /* 0x000fc6000001ff00 */
[----:B------:R-:W-:Y:S04]  /*1ab0*/  STL [R1+0x3a0], RZ ;  /* 0x0003a0ff01007387 */ /* 0x000fe80000100800 */
        /* <DEDUP_REMOVED lines=104> */
[----:B------:R-:W-:Y:S04]  /*2140*/  STL [R1], RZ ;  /* 0x000000ff01007387 */ /* 0x000fe80000100800 */
        /* <DEDUP_REMOVED lines=39> */
[----:B------:R-:W-:Y:S01]  /*23c0*/  STL [R1+0xa0], RZ ;  /* 0x0000a0ff01007387 */ /* 0x000fe20000100800 */
[----:B------:R-:W0:Y:S03]  /*23d0*/  S2R R0, SR_TID.X ;  /* 0x0000000000007919 */ /* 0x000e260000002100 */
        /* <DEDUP_REMOVED lines=8> */
[----:B0-----:R-:W-:-:S03]  /*2460*/  LOP3.LUT R0, R0, 0x80, RZ, 0xc0, !PT ;  /* 0x0000008000007812 */ /* 0x001fc600078ec0ff */
[----:B------:R-:W-:Y:S01]  /*2470*/  STL [R1+0xc4], RZ ;  /* 0x0000c4ff01007387 */ /* 0x000fe20000100800 */
[----:B------:R-:W-:-:S03]  /*2480*/  SHF.R.U32.HI R0, RZ, 0x7, R0 ;  /* 0x00000007ff007819 */ /* 0x000fc60000011600 */
        /* <DEDUP_REMOVED lines=33> */
[----:B------:R-:W0:Y:S04]  /*26a0*/  SHFL.IDX PT, R0, R0, RZ, 0x1f ;  /* 0x00001fff00007589 */ /* 0x000e2800000e0000 */
[----:B------:R2:W-:Y:S04]  /*26b0*/  STL [R1+0x14c], RZ ;  /* 0x00014cff01007387 */ /* 0x0005e80000100800 */
[----:B------:R2:W-:Y:S04]  /*26c0*/  STL [R1+0x150], RZ ;  /* 0x000150ff01007387 */ /* 0x0005e80000100800 */
[----:B------:R2:W-:Y:S04]  /*26d0*/  STL [R1+0x154], RZ ;  /* 0x000154ff01007387 */ /* 0x0005e80000100800 */
[----:B------:R2:W-:Y:S04]  /*26e0*/  STL [R1+0x158], RZ ;  /* 0x000158ff01007387 */ /* 0x0005e80000100800 */
[----:B------:R2:W-:Y:S04]  /*26f0*/  STL [R1+0x15c], RZ ;  /* 0x00015cff01007387 */ /* 0x0005e80000100800 */
[----:B------:R2:W-:Y:S01]  /*2700*/  STL [R1+0x160], RZ ;  /* 0x000160ff01007387 */ /* 0x0005e20000100800 */
[----:B0-----:R-:W-:-:S03]  /*2710*/  R2UR UR11, R0 ;  /* 0x00000000000b72ca */ /* 0x001fc600000e0000 */
[----:B------:R2:W-:Y:S04]  /*2720*/  STL [R1+0x164], RZ ;  /* 0x000164ff01007387 */ /* 0x0005e80000100800 */
[----:B------:R2:W-:Y:S04]  /*2730*/  STL [R1+0x168], RZ ;  /* 0x000168ff01007387 */ /* 0x0005e80000100800 */
[----:B------:R2:W-:Y:S02]  /*2740*/  STL [R1+0x16c], RZ ;  /* 0x00016cff01007387 */ /* 0x0005e40000100800 */
[----:B------:R-:W-:-:S02]  /*2750*/  ULEA.HI UR12, UR11, UR11, URZ, 0x1 ;  /* 0x0000000b0b0c7291 */ /* 0x000fc4000f8f083f */
[----:B------:R2:W-:Y:S02]  /*2760*/  STL [R1+0x170], RZ ;  /* 0x000170ff01007387 */ /* 0x0005e40000100800 */
[----:B------:R-:W-:Y:S02]  /*2770*/  ULOP3.LUT UR16, UR12, 0x7fffe, URZ, 0xc0, !UPT ;  /* 0x0007fffe0c107892 */ /* 0x000fe4000f8ec03f */
[----:B------:R2:W-:Y:S01]  /*2780*/  STL [R1+0x174], RZ ;  /* 0x000174ff01007387 */ /* 0x0005e20000100800 */
[----:B-1----:R-:W-:Y:S02]  /*2790*/  ULEA UR12, UR18, UR17, 0x18 ;  /* 0x00000011120c7291 */ /* 0x002fe4000f8ec03f */
[----:B------:R-:W-:Y:S01]  /*27a0*/  UIADD3 UR16, UR11, -UR16, URZ ;  /* 0x800000100b107290 */ /* 0x000fe2000fffe03f */
[----:B------:R2:W-:Y:S03]  /*27b0*/  STL [R1+0x178], RZ ;  /* 0x000178ff01007387 */ /* 0x0005e60000100800 */
[----:B------:R-:W-:Y:S01]  /*27c0*/  ULEA UR16, UR16, UR12, 0xd ;  /* 0x0000000c10107291 */ /* 0x000fe2000f8e683f */
[----:B------:R2:W-:Y:S03]  /*27d0*/  STL [R1+0x17c], RZ ;  /* 0x00017cff01007387 */ /* 0x0005e60000100800 */
[----:B------:R-:W-:Y:S01]  /*27e0*/  UIADD3 UR16, UR16, 0x100, URZ ;  /* 0x0000010010107890 */ /* 0x000fe2000fffe03f */
[----:B------:R2:W-:Y:S03]  /*27f0*/  STL [R1+0x180], RZ ;  /* 0x000180ff01007387 */ /* 0x0005e60000100800 */
[----:B------:R-:W-:Y:S01]  /*2800*/  USHF.R.U32.HI UR11, URZ, 0x4, UR16 ;  /* 0x000000043f0b7899 */ /* 0x000fe20008011610 */
[----:B------:R2:W-:Y:S03]  /*2810*/  STL [R1+0x184], RZ ;  /* 0x000184ff01007387 */ /* 0x0005e60000100800 */
[----:B------:R-:W-:Y:S01]  /*2820*/  ULOP3.LUT UR11, UR11, 0x3fff, URZ, 0xc0, !UPT ;  /* 0x00003fff0b0b7892 */ /* 0x000fe2000f8ec03f */
[----:B------:R2:W-:Y:S04]  /*2830*/  STL [R1+0x188], RZ ;  /* 0x000188ff01007387 */ /* 0x0005e80000100800 */
        /* <DEDUP_REMOVED lines=28> */
[----:B------:R2:W-:Y:S01]  /*2a00*/  STL [R1+0x1fc], RZ ;  /* 0x0001fcff01007387 */ /* 0x0005e20000100800 */
[----:B------:R-:W-:Y:S05]  /*2a10*/  @!P0 BRA `(.L_x_13) ;  /* 0x0000006000a88947 */ /* 0x000fea0003800000 */
[----:B------:R-:W-:-:S06]  /*2a20*/  UISETP.NE.AND UP0, UPT, UR22, 0x3, UPT ;  /* 0x000000031600788c */ /* 0x000fcc000bf05270 */
[----:B------:R-:W-:-:S13]  /*2a30*/  PLOP3.LUT P1, PT, PT, PT, UP0, 0x80, 0x0 ;  /* 0x000000000000781c */ /* 0x000fda0003f2f008 */
[----:B------:R-:W-:Y:S05]  /*2a40*/  @!P1 BRA `(.L_x_14) ;  /* 0x0000000000049947 */ /* 0x000fea0003800000 */
[----:B------:R-:W-:Y:S01]  /*2a50*/  BPT.TRAP 0x1 ;  /* 0x000000040000795c */ /* 0x000fe20000300000 */
.L_x_14:
[----:B------:R-:W-:Y:S01]  /*2a60*/  ULEA UR6, UR5, UR12, 0x3 ;  /* 0x0000000c05067291 */ /* 0x000fe2000f8e183f */
[----:B------:R-:W-:-:S05]  /*2a70*/  IMAD.U32 R0, RZ, RZ, UR4 ;  /* 0x00000004ff007e24 */ /* 0x000fca000f8e00ff */
[----:B------:R-:W-:-:S04]  /*2a80*/  SHF.L.U32 R0, R0, 0x1f, RZ ;  /* 0x0000001f00007819 */ /* 0x000fc800000006ff */
[----:B------:R0:W1:Y:S01]  /*2a90*/  SYNCS.PHASECHK.TRANS64.TRYWAIT P0, [UR6], R0 ;  /* 0x00000000ff0075a7 */ /* 0x0000620008000146 */
[----:B------:R-:W-:Y:S05]  /*2aa0*/  @!P1 BRA `(.L_x_15) ;  /* 0x0000000000049947 */ /* 0x000fea0003800000 */
[----:B------:R-:W-:Y:S01]  /*2ab0*/  BPT.TRAP 0x1 ;  /* 0x000000040000795c */ /* 0x000fe20000300000 */
.L_x_15:
[----:B-1----:R-:W-:Y:S05]  /*2ac0*/  @P0 BRA `(.L_x_16) ;  /* 0x0000000000080947 */ /* 0x002fea0003800000 */
[----:B------:R-:W1:Y:S02]  /*2ad0*/  SYNCS.PHASECHK.TRANS64.TRYWAIT P0, [UR6], R0 ;  /* 0x00000000ff0075a7 */ /* 0x000e640008000146 */
[----:B-1----:R-:W-:Y:S05]  /*2ae0*/  @!P0 BRA `(.L_x_17) ;  /* 0x0000026c00548947 */ /* 0x002fea0003800000 */
.L_x_16:
[----:B------:R-:W-:Y:S01]  /*2af0*/  UIADD3 UR6, UR12, 0x18100, URZ ;  /* 0x000181000c067890 */ /* 0x000fe2000fffe03f */
[----:B------:R-:W-:Y:S01]  /*2b00*/  WARPGROUP.ARRIVE ;  /* 0x00000000000079c5 */ /* 0x000fe20000000000 */
[----:B------:R-:W-:Y:S02]  /*2b10*/  ULOP3.LUT UR7, UR11, 0x10000, URZ, 0xfc, !UPT ;  /* 0x000100000b077892 */ /* 0x000fe4000f8efc3f */
[----:B------:R-:W-:Y:S02]  /*2b20*/  USHF.R.U32.HI UR6, URZ, 0x4, UR6 ;  /* 0x000000043f067899 */ /* 0x000fe40008011606 */
[----:B------:R-:W-:Y:S02]  /*2b30*/  ULEA UR7, UR5, UR7, 0xb ;  /* 0x0000000705077291 */ /* 0x000fe4000f8e583f */
[----:B------:R-:W-:Y:S01]  /*2b40*/  ULOP3.LUT UR6, UR6, 0x3fff, URZ, 0xc0, !UPT ;  /* 0x00003fff06067892 */ /* 0x000fe2000f8ec03f */
[----:B------:R-:W-:Y:S01]  /*2b50*/  UMOV UR17, 0x40000040 ;  /* 0x4000004000117882 */ /* 0x000fe20000000000 */
[----:B------:R-:W-:-:S02]  /*2b60*/  UMOV UR19, 0x40000040 ;  /* 0x4000004000137882 */ /* 0x000fc40000000000 */
[----:B------:R-:W-:Y:S01]  /*2b70*/  ULOP3.LUT UR6, UR6, 0x10000, URZ, 0xfc, !UPT ;  /* 0x0001000006067892 */ /* 0x000fe2000f8efc3f */
[----:B------:R-:W-:-:S03]  /*2b80*/  UMOV UR16, UR7 ;  /* 0x0000000700107c82 */ /* 0x000fc60008000000 */
[----:B------:R-:W-:-:S07]  /*2b90*/  ULEA UR8, UR5, UR6, 0xb ;  /* 0x0000000605087291 */ /* 0x000fce000f8e583f */
[----:B------:R-:W-:Y:S02]  /*2ba0*/  UMOV UR18, UR8 ;  /* 0x0000000800127c82 */ /* 0x000fe40008000000 */
[----:B------:R-:W-:Y:S01]  /*2bb0*/  QGMMA.64x256x32.F32.E5M2.E5M2 R24, gdesc[UR16], RZ, !UPT, gsb0 ;  /* 0x03e00000101879f3 */ /* 0x000fe2000c0038ff */
[----:B------:R-:W-:Y:S01]  /*2bc0*/  UIADD3 UR16, UR7, 0x400, URZ ;  /* 0x0000040007107890 */ /* 0x000fe2000fffe03f */
[----:B------:R-:W-:Y:S01]  /*2bd0*/  UMOV UR17, 0x40000040 ;  /* 0x4000004000117882 */ /* 0x000fe20000000000 */
[----:B------:R-:W-:Y:S02]  /*2be0*/  WARPGROUP.DEPBAR.LE gsb0, 0x0 ;  /* 0x00008000000079c5 */ /* 0x000fe40000010000 */
[----:B------:R-:W-:Y:S04]  /*2bf0*/  STL.64 [R1], R24 ;  /* 0x0000001801007387 */ /* 0x000fe80000100a00 */
[----:B------:R-:W-:Y:S04]  /*2c00*/  STL.64 [R1+0x8], R26 ;  /* 0x0000081a01007387 */ /* 0x000fe80000100a00 */
        /* <DEDUP_REMOVED lines=61> */
[----:B------:R3:W-:Y:S02]  /*2fe0*/  STL.64 [R1+0x1f8], R150 ;  /* 0x0001f89601007387 */ /* 0x0007e40000100a00 */
[----:B---3--:R-:W-:-:S06]  /*2ff0*/  WARPGROUP.ARRIVE ;  /* 0x00000000000079c5 */ /* 0x008fcc0000000000 */
[----:B------:R-:W-:Y:S03]  /*3000*/  QGMMA.64x256x32.F32.E5M2.E5M2 R24, gdesc[UR16], RZ, !UPT, gsb0 ;  /* 0x03e00000101879f3 */ /* 0x000fe6000c0038ff */
[----:B------:R-:W-:Y:S02]  /*3010*/  WARPGROUP.DEPBAR.LE gsb0, 0x0 ;  /* 0x00008000000079c5 */ /* 0x000fe40000010000 */
        /* <DEDUP_REMOVED lines=63> */
[----:B------:R3:W-:Y:S04]  /*3410*/  STL.64 [R1+0x5c8], R24 ;  /* 0x0005c81801007387 */ /* 0x0007e80000100a00 */
[----:B---3--:R-:W3:Y:S04]  /*3420*/  LDL.LU.64 R24, [R1] ;  /* 0x0000000001187983 */ /* 0x008ee80000300a00 */
[----:B------:R-:W3:Y:S04]  /*3430*/  LDL.LU.64 R26, [R1+0x8] ;  /* 0x00000800011a7983 */ /* 0x000ee80000300a00 */
        /* <DEDUP_REMOVED lines=61> */
[----:B------:R-:W3:Y:S01]  /*3810*/  LDL.LU.64 R150, [R1+0x1f8] ;  /* 0x0001f80001967983 */ /* 0x000ee20000300a00 */
[----:B------:R-:W-:-:S02]  /*3820*/  UIADD3 UR16, UR7, 0x2, URZ ;  /* 0x0000000207107890 */ /* 0x000fc4000fffe03f */
[----:B------:R-:W-:Y:S01]  /*3830*/  UIADD3 UR18, UR8, 0x2, URZ ;  /* 0x0000000208127890 */ /* 0x000fe2000fffe03f */
[----:B------:R-:W-:Y:S01]  /*3840*/  UMOV UR17, 0x40000040 ;  /* 0x4000004000117882 */ /* 0x000fe20000000000 */
[----:B------:R-:W-:Y:S01]  /*3850*/  UMOV UR19, 0x40000040 ;  /* 0x4000004000137882 */ /* 0x000fe20000000000 */
[----:B---3--:R-:W-:-:S06]  /*3860*/  WARPGROUP.ARRIVE ;  /* 0x00000000000079c5 */ /* 0x008fcc0000000000 */
[----:B------:R-:W-:Y:S03]  /*3870*/  QGMMA.64x256x32.F32.E5M2.E5M2 R24, gdesc[UR16], R24, gsb0 ;  /* 0x03e00000101879f3 */ /* 0x000fe60008003818 */
[----:B------:R-:W-:Y:S02]  /*3880*/  WARPGROUP.DEPBAR.LE gsb0, 0x0 ;  /* 0x00008000000079c5 */ /* 0x000fe40000010000 */
[----:B------:R-:W-:Y:S01]  /*3890*/  STL.64 [R1], R24 ;  /* 0x0000001801007387 */ /* 0x000fe20000100a00 */
[----:B------:R-:W-:Y:S02]  /*38a0*/  IMAD.MOV.U32 R2, RZ, RZ, R150 ;  /* 0x000000ffff027224 */ /* 0x000fe400078e0096 */
[----:B01----:R-:W-:Y:S01]  /*38b0*/  IMAD.MOV.U32 R0, RZ, RZ, R151 ;  /* 0x000000ffff007224 */ /* 0x003fe200078e0097 */
[----:B------:R-:W-:Y:S01]  /*38c0*/  STL.64 [R1+0x8], R26 ;  /* 0x0000081a01007387 */ /* 0x000fe20000100a00 */
[----:B------:R-:W-:-:S02]  /*38d0*/  IMAD.MOV.U32 R4, RZ, RZ, R148 ;  /* 0x000000ffff047224 */ /* 0x000fc400078e0094 */
[----:B------:R-:W-:Y:S01]  /*38e0*/  IMAD.MOV.U32 R3, RZ, RZ, R149 ;  /* 0x000000ffff037224 */ /* 0x000fe200078e0095 */
[----:B------:R-:W-:Y:S01]  /*38f0*/  STL.64 [R1+0x10], R28 ;  /* 0x0000101c01007387 */ /* 0x000fe20000100a00 */
[----:B------:R-:W-:Y:S02]  /*3900*/  IMAD.MOV.U32 R6, RZ, RZ, R146 ;  /* 0x000000ffff067224 */ /* 0x000fe400078e0092 */
[----:B------:R-:W-:Y:S01]  /*3910*/  IMAD.MOV.U32 R5, RZ, RZ, R147 ;  /* 0x000000ffff057224 */ /* 0x000fe200078e0093 */
[----:B------:R-:W-:Y:S01]  /*3920*/  STL.64 [R1+0x18], R30 ;  /* 0x0000181e01007387 */ /* 0x000fe20000100a00 */
[----:B------:R-:W-:Y:S02]  /*3930*/  IMAD.MOV.U32 R8, RZ, RZ, R144 ;  /* 0x000000ffff087224 */ /* 0x000fe400078e0090 */
[----:B------:R-:W-:Y:S01]  /*3940*/  IMAD.MOV.U32 R7, RZ, RZ, R145 ;  /* 0x000000ffff077224 */ /* 0x000fe200078e0091 */
        /* <DEDUP_REMOVED lines=18> */
[----:B------:R0:W-:Y:S01]  /*3a70*/  STL [R1+0x50], R44 ;  /* 0x0000502c01007387 */ /* 0x0001e20000100800 */
[----:B------:R-:W-:-:S02]  /*3a80*/  IMAD.MOV.U32 R22, RZ, RZ, R130 ;  /* 0x000000ffff167224 */ /* 0x000fc400078e0082 */
[----:B------:R-:W-:Y:S01]  /*3a90*/  IMAD.MOV.U32 R21, RZ, RZ, R131 ;  /* 0x000000ffff157224 */ /* 0x000fe200078e0083 */
[----:B------:R-:W3:Y:S01]  /*3aa0*/  LDL.LU.64 R150, [R1+0x7c0] ;  /* 0x0007c00001967983 */ /* 0x000ee20000300a00 */
[----:B------:R-:W-:Y:S02]  /*3ab0*/  IMAD.MOV.U32 R212, RZ, RZ, R128 ;  /* 0x000000ffffd47224 */ /* 0x000fe400078e0080 */
[----:B------:R-:W-:Y:S01]  /*3ac0*/  IMAD.MOV.U32 R23, RZ, RZ, R129 ;  /* 0x000000ffff177224 */ /* 0x000fe200078e0081 */
[----:B------:R-:W3:Y:S01]  /*3ad0*/  LDL.LU.64 R148, [R1+0x7b8] ;  /* 0x0007b80001947983 */ /* 0x000ee20000300a00 */
[----:B------:R-:W-:Y:S02]  /*3ae0*/  IMAD.MOV.U32 R210, RZ, RZ, R126 ;  /* 0x000000ffffd27224 */ /* 0x000fe400078e007e */
[----:B------:R-:W-:Y:S01]  /*3af0*/  IMAD.MOV.U32 R211, RZ, RZ, R127 ;  /* 0x000000ffffd37224 */ /* 0x000fe200078e007f */
[----:B------:R-:W3:Y:S01]  /*3b00*/  LDL.LU.64 R146, [R1+0x7b0] ;  /* 0x0007b00001927983 */ /* 0x000ee20000300a00 */
        /* <DEDUP_REMOVED lines=120> */
[----:B------:R-:W-:-:S03]  /*4290*/  IMAD.MOV.U32 R235, RZ, RZ, R45 ;  /* 0x000000ffffeb7224 */ /* 0x000fc600078e002d */
        /* <DEDUP_REMOVED lines=10> */
[----:B0-----:R-:W3:Y:S04]  /*4340*/  LDL.LU.64 R44, [R1+0x618] ;  /* 0x00061800012c7983 */ /* 0x001ee80000300a00 */
        /* <DEDUP_REMOVED lines=10> */
[----:B------:R-:W-:Y:S01]  /*43f0*/  UIADD3 UR16, UR7, 0x402, URZ ;  /* 0x0000040207107890 */ /* 0x000fe2000fffe03f */
[----:B------:R-:W-:Y:S01]  /*4400*/  UMOV UR17, 0x40000040 ;  /* 0x4000004000117882 */ /* 0x000fe20000000000 */
[----:B---3--:R-:W-:-:S07]  /*4410*/  WARPGROUP.ARRIVE ;  /* 0x00000000000079c5 */ /* 0x008fce0000000000 */
[----:B------:R-:W-:Y:S03]  /*4420*/  QGMMA.64x256x32.F32.E5M2.E5M2 R24, gdesc[UR16], R24, gsb0 ;  /* 0x03e00000101879f3 */ /* 0x000fe60008003818 */
        /* <DEDUP_REMOVED lines=23> */
[----:B0-----:R-:W3:Y:S04]  /*45a0*/  LDL.LU R108, [R1] ;  /* 0x00000000016c7983 */ /* 0x001ee80000300800 */
[----:B------:R-:W3:Y:S04]  /*45b0*/  LDL.LU R109, [R1+0x4] ;  /* 0x00000400016d7983 */ /* 0x000ee80000300800 */
        /* <DEDUP_REMOVED lines=18> */
[----:B------:R-:W3:Y:S01]  /*46e0*/  LDL.LU R128, [R1+0x50] ;  /* 0x0000500001807983 */ /* 0x000ee20000300800 */
[----:B------:R-:W-:-:S02]  /*46f0*/  IMAD.MOV.U32 R129, RZ, RZ, R235 ;  /* 0x000000ffff817224 */ /* 0x000fc400078e00eb */
[----:B------:R-:W-:Y:S02]  /*4700*/  IMAD.MOV.U32 R130, RZ, RZ, R234 ;  /* 0x000000ffff827224 */ /* 0x000fe400078e00ea */
[----:B------:R-:W-:Y:S02]  /*4710*/  IMAD.MOV.U32 R131, RZ, RZ, R233 ;  /* 0x000000ffff837224 */ /* 0x000fe400078e00e9 */
[----:B------:R-:W-:Y:S02]  /*4720*/  IMAD.MOV.U32 R132, RZ, RZ, R232 ;  /* 0x000000ffff847224 */ /* 0x000fe400078e00e8 */
[----:B------:R-:W-:Y:S02]  /*4730*/  IMAD.MOV.U32 R133, RZ, RZ, R231 ;  /* 0x000000ffff857224 */ /* 0x000fe400078e00e7 */
[----:B------:R-:W-:Y:S02]  /*4740*/  IMAD.MOV.U32 R134, RZ, RZ, R230 ;  /* 0x000000ffff867224 */ /* 0x000fe400078e00e6 */
        /* <DEDUP_REMOVED lines=39> */
[----:B------:R-:W-:Y:S01]  /*49c0*/  IMAD.MOV.U32 R235, RZ, RZ, R0 ;  /* 0x000000ffffeb7224 */ /* 0x000fe200078e0000 */
[----:B------:R-:W-:Y:S02]  /*49d0*/  UIADD3 UR16, UR7, 0x4, URZ ;  /* 0x0000000407107890 */ /* 0x000fe4000fffe03f */
[----:B------:R-:W-:Y:S01]  /*49e0*/  UIADD3 UR18, UR8, 0x4, URZ ;  /* 0x0000000408127890 */ /* 0x000fe2000fffe03f */
[----:B------:R-:W-:Y:S01]  /*49f0*/  UMOV UR17, 0x40000040 ;  /* 0x4000004000117882 */ /* 0x000fe20000000000 */
[----:B------:R-:W-:Y:S01]  /*4a00*/  UMOV UR19, 0x40000040 ;  /* 0x4000004000137882 */ /* 0x000fe20000000000 */
[----:B---3--:R-:W-:-:S06]  /*4a10*/  WARPGROUP.ARRIVE ;  /* 0x00000000000079c5 */ /* 0x008fcc0000000000 */
[----:B------:R-:W-:Y:S03]  /*4a20*/  QGMMA.64x256x32.F32.E5M2.E5M2 R108, gdesc[UR16], R108, gsb0 ;  /* 0x03e00000106c79f3 */ /* 0x000fe6000800386c */
        /* <DEDUP_REMOVED lines=183> */
[----:B0-----:R-:W3:Y:S04]  /*55a0*/  LDL.LU.64 R108, [R1] ;  /* 0x00000000016c7983 */ /* 0x001ee80000300a00 */
        /* <DEDUP_REMOVED lines=183> */
[----:B------:R-:W-:-:S02]  /*6120*/  UMOV UR17, 0x40000040 ;  /* 0x4000004000117882 */ /* 0x000fc40000000000 */
[----:B------:R0:W-:Y:S01]  /*6130*/  STL [R1+0x2d0], RZ ;  /* 0x0002d0ff01007387 */ /* 0x0001e20000100800 */
[----:B------:R-:W-:-:S03]  /*6140*/  ULDC UR7, c[0x0][0x50c] ;  /* 0x0001430000077ab9 */ /* 0x000fc60000000800 */
        /* <DEDUP_REMOVED lines=37> */
[----:B---3--:R-:W-:-:S06]  /*63a0*/  WARPGROUP.ARRIVE ;  /* 0x00000000000079c5 */ /* 0x008fcc0000000000 */
[----:B------:R-:W-:Y:S01]  /*63b0*/  QGMMA.64x256x32.F32.E5M2.E5M2 R24, gdesc[UR16], R24, gsb0 ;  /* 0x03e00000101879f3 */ /* 0x000fe20008003818 */
[----:B------:R0:W-:Y:S04]  /*63c0*/  STL [R1+0x238], RZ ;  /* 0x000238ff01007387 */ /* 0x0001e80000100800 */
[----:B------:R0:W-:Y:S04]  /*63d0*/  STL [R1+0x234], RZ ;  /* 0x000234ff01007387 */ /* 0x0001e80000100800 */
[----:B------:R0:W-:Y:S04]  /*63e0*/  STL [R1+0x230], RZ ;  /* 0x000230ff01007387 */ /* 0x0001e80000100800 */
[----:B------:R0:W-:Y:S04]  /*63f0*/  STL [R1+0x22c], RZ ;  /* 0x00022cff01007387 */ /* 0x0001e80000100800 */
[----:B------:R0:W-:Y:S04]  /*6400*/  STL [R1+0x228], RZ ;  /* 0x000228ff01007387 */ /* 0x0001e80000100800 */
[----:B------:R0:W-:Y:S01]  /*6410*/  STL [R1+0x224], RZ ;  /* 0x000224ff01007387 */ /* 0x0001e20000100800 */
[----:B------:R-:W-:-:S03]  /*6420*/  UISETP.NE.AND UP0, UPT, UR7, 0x4, UPT ;  /* 0x000000040700788c */ /* 0x000fc6000bf05270 */
[----:B------:R0:W-:Y:S04]  /*6430*/  STL [R1+0x220], RZ ;  /* 0x000220ff01007387 */ /* 0x0001e80000100800 */
[----:B------:R0:W-:Y:S04]  /*6440*/  STL [R1+0x21c], RZ ;  /* 0x00021cff01007387 */ /* 0x0001e80000100800 */
[----:B------:R0:W-:Y:S04]  /*6450*/  STL [R1+0x218], RZ ;  /* 0x000218ff01007387 */ /* 0x0001e80000100800 */
[----:B------:R0:W-:Y:S01]  /*6460*/  STL [R1+0x214], RZ ;  /* 0x000214ff01007387 */ /* 0x0001e20000100800 */
[----:B------:R-:W-:-:S03]  /*6470*/  USEL UR7, URZ, 0x1, UP0 ;  /* 0x000000013f077887 */ /* 0x000fc60008000000 */
[----:B------:R0:W-:Y:S04]  /*6480*/  STL [R1+0x210], RZ ;  /* 0x000210ff01007387 */ /* 0x0001e80000100800 */
[----:B------:R0:W-:Y:S04]  /*6490*/  STL [R1+0x20c], RZ ;  /* 0x00020cff01007387 */ /* 0x0001e80000100800 */
[----:B------:R0:W-:Y:S04]  /*64a0*/  STL [R1+0x208], RZ ;  /* 0x000208ff01007387 */ /* 0x0001e80000100800 */
[----:B------:R0:W-:Y:S04]  /*64b0*/  STL [R1+0x204], RZ ;  /* 0x000204ff01007387 */ /* 0x0001e80000100800 */
[----:B------:R0:W-:Y:S01]  /*64c0*/  STL [R1+0x200], RZ ;  /* 0x000200ff01007387 */ /* 0x0001e20000100800 */
[----:B------:R-:W-:Y:S01]  /*64d0*/  ISETP.NE.AND P0, PT, RZ, UR7, PT ;  /* 0x00000007ff007c0c */ /* 0x000fe2000bf05270 */
[----:B------:R-:W-:Y:S01]  /*64e0*/  UMOV UR6, 0x4 ;  /* 0x0000000400067882 */ /* 0x000fe20000000000 */
[----:B------:R-:W-:Y:S01]  /*64f0*/  IMAD.MOV.U32 R0, RZ, RZ, R235 ;  /* 0x000000ffff007224 */ /* 0x000fe200078e00eb */
[----:B------:R-:W-:-:S02]  /*6500*/  CS2R R236, SRZ ;  /* 0x0000000000ec7805 */ /* 0x000fc4000001ff00 */
[----:B-1----:R-:W-:Y:S02]  /*6510*/  CS2R R234, SRZ ;  /* 0x0000000000ea7805 */ /* 0x002fe4000001ff00 */
[----:B------:R-:W-:Y:S02]  /*6520*/  CS2R R232, SRZ ;  /* 0x0000000000e87805 */ /* 0x000fe4000001ff00 */
[----:B------:R-:W-:Y:S02]  /*6530*/  CS2R R230, SRZ ;  /* 0x0000000000e67805 */ /* 0x000fe4000001ff00 */
[----:B------:R-:W-:Y:S02]  /*6540*/  CS2R R228, SRZ ;  /* 0x0000000000e47805 */ /* 0x000fe4000001ff00 */
[----:B------:R-:W-:Y:S02]  /*6550*/  CS2R R226, SRZ ;  /* 0x0000000000e27805 */ /* 0x000fe4000001ff00 */
[----:B------:R-:W-:-:S02]  /*6560*/  CS2R R224, SRZ ;  /* 0x0000000000e07805 */ /* 0x000fc4000001ff00 */
[----:B------:R-:W-:Y:S02]  /*6570*/  CS2R R222, SRZ ;  /* 0x0000000000de7805 */ /* 0x000fe4000001ff00 */
        /* <DEDUP_REMOVED lines=45> */
[----:B------:R-:W-:Y:S01]  /*6850*/  CS2R R2, SRZ ;  /* 0x0000000000027805 */ /* 0x000fe2000001ff00 */
[----:B------:R-:W-:Y:S02]  /*6860*/  WARPGROUP.DEPBAR.LE gsb0, 0x0 ;  /* 0x00008000000079c5 */ /* 0x000fe40000010000 */
[----:B0-----:R-:W-:Y:S05]  /*6870*/  @!P0 BRA `(.L_x_18) ;  /* 0x0000002000f88947 */ /* 0x001fea0003800000 */
[----:B------:R-:W3:Y:S04]  /*6880*/  LDL R2, [R1] ;  /* 0x0000000001027983 */ /* 0x000ee80000100800 */
[----:B------:R-:W4:Y:S04]  /*6890*/  LDL R3, [R1+0x4] ;  /* 0x0000040001037983 */ /* 0x000f280000100800 */
[----:B------:R-:W5:Y:S04]  /*68a0*/  LDL R4, [R1+0x8] ;  /* 0x0000080001047983 */ /* 0x000f680000100800 */
[----:B------:R-:W2:Y:S04]  /*68b0*/  LDL R5, [R1+0xc] ;  /* 0x00000c0001057983 */ /* 0x000ea80000100800 */
        /* <DEDUP_REMOVED lines=102> */
[----:B------:R0:W-:Y:S04]  /*6f20*/  STL [R1+0x4b8], R131 ;  /* 0x0004b88301007387 */ /* 0x0001e80000100800 */
[----:B0-----:R-:W2:Y:S04]  /*6f30*/  LDL R131, [R1+0x1a8] ;  /* 0x0001a80001837983 */ /* 0x001ea80000100800 */
        /* <DEDUP_REMOVED lines=39> */
[----:B0-----:R-:W2:Y:S01]  /*71b0*/  LDL R151, [R1+0x1f8] ;  /* 0x0001f80001977983 */ /* 0x001ea20000100800 */
[----:B------:R-:W-:-:S01]  /*71c0*/  FADD R0, RZ, R0 ;  /* 0x00000000ff007221 */ /* 0x000fc20000000000 */
[----:B---3--:R-:W-:Y:S01]  /*71d0*/  FADD R2, RZ, R2 ;  /* 0x00000002ff027221 */ /* 0x008fe20000000000 */
[----:B----4-:R-:W-:-:S01]  /*71e0*/  FADD R3, RZ, R3 ;  /* 0x00000003ff037221 */ /* 0x010fc20000000000 */
[----:B-----5:R-:W-:Y:S01]  /*71f0*/  FADD R4, RZ, R4 ;  /* 0x00000004ff047221 */ /* 0x020fe20000000000 */
[----:B--2---:R-:W-:-:S01]  /*7200*/  FADD R5, RZ, R5 ;  /* 0x00000005ff057221 */ /* 0x004fc20000000000 */
[----:B------:R-:W-:Y:S01]  /*7210*/  FADD R6, RZ, R6 ;  /* 0x00000006ff067221 */ /* 0x000fe20000000000 */
[----:B------:R-:W-:-:S01]  /*7220*/  FADD R7, RZ, R7 ;  /* 0x00000007ff077221 */ /* 0x000fc20000000000 */
        /* <DEDUP_REMOVED lines=14> */
[----:B------:R-:W2:Y:S01]  /*7310*/  LDL.LU R131, [R1+0x4b8] ;  /* 0x0004b80001837983 */ /* 0x000ea20000300800 */
        /* <DEDUP_REMOVED lines=13> */
[----:B------:R-:W3:Y:S01]  /*73f0*/  LDL.LU R132, [R1+0x4b4] ;  /* 0x0004b40001847983 */ /* 0x000ee20000300800 */
        /* <DEDUP_REMOVED lines=16> */
[----:B------:R0:W-:Y:S01]  /*7500*/  STL [R1+0x200], R133 ;  /* 0x0002008501007387 */ /* 0x0001e20000100800 */
        /* <DEDUP_REMOVED lines=9> */
[----:B0-----:R-:W4:Y:S01]  /*75a0*/  LDL.LU R133, [R1+0x4b0] ;  /* 0x0004b00001857983 */ /* 0x001f220000300800 */
[----:B------:R-:W-:-:S01]  /*75b0*/  FADD R184, RZ, R184 ;  /* 0x000000b8ffb87221 */ /* 0x000fc20000000000 */
[----:B------:R-:W-:Y:S01]  /*75c0*/  FADD R185, RZ, R185 ;  /* 0x000000b9ffb97221 */ /* 0x000fe20000000000 */
[----:B------:R-:W-:-:S01]  /*75d0*/  FADD R186, RZ, R186 ;  /* 0x000000baffba7221 */ /* 0x000fc20000000000 */
        /* <DEDUP_REMOVED lines=10> */
[----:B0-----:R-:W5:Y:S01]  /*7680*/  LDL.LU R134, [R1+0x4ac] ;  /* 0x0004ac0001867983 */ /* 0x001f620000300800 */
        /* <DEDUP_REMOVED lines=52> */
[----:B0-----:R-:W5:Y:S04]  /*79d0*/  LDL.LU R138, [R1+0x49c] ;  /* 0x00049c00018a7983 */ /* 0x001f680000300800 */
[----:B------:R0:W-:Y:S01]  /*79e0*/  STL [R1+0x218], R139 ;  /* 0x0002188b01007387 */ /* 0x0001e20000100800 */
[----:B------:R-:W-:-:S03]  /*79f0*/  FADD R140, RZ, R140 ;  /* 0x0000008cff8c7221 */ /* 0x000fc60000000000 */
        /* <DEDUP_REMOVED lines=34> */
[----:B------:R0:W-:Y:S04]  /*7c20*/  STL [R1+0x248], R151 ;  /* 0x0002489701007387 */ /* 0x0001e80000100800 */
[----:B0-----:R-:W5:Y:S04]  /*7c30*/  LDL.LU R151, [R1+0x468] ;  /* 0x0004680001977983 */ /* 0x001f680000300800 */
[----:B------:R0:W-:Y:S02]  /*7c40*/  STL [R1+0x24c], R0 ;  /* 0x00024c0001007387 */ /* 0x0001e40000100800 */
[----:B0-----:R-:W-:-:S05]  /*7c50*/  FADD R0, RZ, R24 ;  /* 0x00000018ff007221 */ /* 0x001fca0000000000 */
        /* <DEDUP_REMOVED lines=213> */
[----:B--2---:R-:W-:-:S05]  /*89b0*/  FADD R0, RZ, R131 ;  /* 0x00000083ff007221 */ /* 0x004fca0000000000 */
[----:B------:R3:W-:Y:S02]  /*89c0*/  STL [R1+0x3fc], R0 ;  /* 0x0003fc0001007387 */ /* 0x0007e40000100800 */
[----:B---3--:R-:W-:-:S05]  /*89d0*/  FADD R0, RZ, R132 ;  /* 0x00000084ff007221 */ /* 0x008fca0000000000 */
[----:B------:R4:W-:Y:S02]  /*89e0*/  STL [R1+0x400], R0 ;  /* 0x0004000001007387 */ /* 0x0009e40000100800 */
[----:B----4-:R-:W-:-:S05]  /*89f0*/  FADD R0, RZ, R133 ;  /* 0x00000085ff007221 */ /* 0x010fca0000000000 */
[----:B------:R5:W-:Y:S02]  /*8a00*/  STL [R1+0x404], R0 ;  /* 0x0004040001007387 */ /* 0x000be40000100800 */
[----:B-----5:R-:W-:-:S05]  /*8a10*/  FADD R0, RZ, R134 ;  /* 0x00000086ff007221 */ /* 0x020fca0000000000 */
        /* <DEDUP_REMOVED lines=34> */
[----:B------:R0:W-:Y:S01]  /*8c40*/  STL [R1+0x44c], R0 ;  /* 0x00044c0001007387 */ /* 0x0001e20000100800 */
[----:B------:R-:W-:-:S05]  /*8c50*/  UMOV UR6, URZ ;  /* 0x0000003f00067c82 */ /* 0x000fca0008000000 */
.L_x_18:
[----:B------:R-:W-:Y:S01]  /*8c60*/  UIADD3 UR23, UR5, 0x1, URZ ;  /* 0x0000000105177890 */ /* 0x000fe2000fffe03f */
[----:B------:R-:W-:-:S03]  /*8c70*/  UMOV UR8, 0x1 ;  /* 0x0000000100087882 */ /* 0x000fc60000000000 */
[----:B------:R-:W-:-:S04]  /*8c80*/  UISETP.NE.AND UP0, UPT, UR23, 0x3, UPT ;  /* 0x000000031700788c */ /* 0x000fc8000bf05270 */
[----:B------:R-:W-:Y:S02]  /*8c90*/  USEL UR24, URZ, 0x1, UP0 ;  /* 0x000000013f187887 */ /* 0x000fe40008000000 */
[----:B------:R-:W-:Y:S02]  /*8ca0*/  USEL UR23, UR23, URZ, UP0 ;  /* 0x0000003f17177287 */ /* 0x000fe40008000000 */
[----:B------:R-:W-:-:S12]  /*8cb0*/  ULOP3.LUT UR24, UR4, UR24, URZ, 0x3c, !UPT ;  /* 0x0000001804187292 */ /* 0x000fd8000f8e3c3f */
.L_x_13:
[----:B------:R-:W-:-:S04]  /*8cc0*/  UISETP.LT.AND UP0, UPT, UR10, 0x1, UPT ;  /* 0x000000010a00788c */ /* 0x000fc8000bf01270 */
[----:B------:R-:W-:-:S04]  /*8cd0*/  USEL UR16, UR10, 0x1, UP0 ;  /* 0x000000010a107887 */ /* 0x000fc80008000000 */
[----:B------:R-:W-:-:S04]  /*8ce0*/  UIADD3 UR26, UR10, -UR16, URZ ;  /* 0x800000100a1a7290 */ /* 0x000fc8000fffe03f */
[----:B------:R-:W-:-:S06]  /*8cf0*/  UISETP.GE.AND UP0, UPT, UR26, 0x1, UPT ;  /* 0x000000011a00788c */ /* 0x000fcc000bf06270 */
[----:B------:R-:W-:-:S13]  /*8d00*/  PLOP3.LUT P0, PT, PT, PT, UP0, 0x80, 0x0 ;  /* 0x000000000000781c */ /* 0x000fda0003f0f008 */
[----:B------:R-:W-:Y:S05]  /*8d10*/  @!P0 BRA `(.L_x_19) ;  /* 0x0000008800848947 */ /* 0x000fea0003800000 */
[----:B------:R-:W-:Y:S01]  /*8d20*/  UMOV UR25, UR5 ;  /* 0x0000000500197c82 */ /* 0x000fe20008000000 */
[----:B------:R-:W-:-:S05]  /*8d30*/  ULDC UR27, c[0x0][0x50c] ;  /* 0x00014300001b7ab9 */ /* 0x000fca0000000800 */
.L_x_27:
[----:B------:R-:W-:-:S06]  /*8d40*/  UISETP.NE.AND UP0, UPT, UR22, 0x3, UPT ;  /* 0x000000031600788c */ /* 0x000fcc000bf05270 */
[----:B------:R-:W-:-:S13]  /*8d50*/  PLOP3.LUT P1, PT, PT, PT, UP0, 0x80, 0x0 ;  /* 0x000000000000781c */ /* 0x000fda0003f2f008 */
[----:B-----5:R-:W-:Y:S05]  /*8d60*/  @!P1 BRA `(.L_x_20) ;  /* 0x0000000000049947 */ /* 0x020fea0003800000 */
[----:B------:R-:W-:Y:S01]  /*8d70*/  BPT.TRAP 0x1 ;  /* 0x000000040000795c */ /* 0x000fe20000300000 */
.L_x_20:
[----:B------:R-:W1:Y:S01]  /*8d80*/  S2UR UR16, SR_CgaCtaId ;  /* 0x00000000001079c3 */ /* 0x000e620000008800 */
[----:B------:R-:W-:Y:S01]  /*8d90*/  UMOV UR12, 0x400 ;  /* 0x00000400000c7882 */ /* 0x000fe20000000000 */
[----:B0-----:R-:W-:-:S05]  /*8da0*/  IMAD.U32 R0, RZ, RZ, UR24 ;  /* 0x00000018ff007e24 */ /* 0x001fca000f8e00ff */
[----:B------:R-:W-:Y:S01]  /*8db0*/  SHF.L.U32 R0, R0, 0x1f, RZ ;  /* 0x0000001f00007819 */ /* 0x000fe200000006ff */
[----:B-1----:R-:W-:-:S04]  /*8dc0*/  ULEA UR12, UR16, UR12, 0x18 ;  /* 0x0000000c100c7291 */ /* 0x002fc8000f8ec03f */
[----:B------:R-:W-:-:S09]  /*8dd0*/  ULEA UR16, UR23, UR12, 0x3 ;  /* 0x0000000c17107291 */ /* 0x000fd2000f8e183f */
[----:B------:R0:W1:Y:S01]  /*8de0*/  SYNCS.PHASECHK.TRANS64.TRYWAIT P0, [UR16], R0 ;  /* 0x00000000ff0075a7 */ /* 0x0000620008000150 */
[----:B------:R-:W-:Y:S05]  /*8df0*/  @!P1 BRA `(.L_x_21) ;  /* 0x0000000000049947 */ /* 0x000fea0003800000 */
[----:B------:R-:W-:Y:S01]  /*8e00*/  BPT.TRAP 0x1 ;  /* 0x000000040000795c */ /* 0x000fe20000300000 */
.L_x_21:
[----:B-1----:R-:W-:Y:S05]  /*8e10*/  @P0 BRA `(.L_x_22) ;  /* 0x0000000000080947 */ /* 0x002fea0003800000 */
[----:B------:R-:W1:Y:S02]  /*8e20*/  SYNCS.PHASECHK.TRANS64.TRYWAIT P0, [UR16], R0 ;  /* 0x00000000ff0075a7 */ /* 0x000e640008000150 */
[----:B-1----:R-:W-:Y:S05]  /*8e30*/  @!P0 BRA `(.L_x_23) ;  /* 0x0000020800988947 */ /* 0x002fea0003800000 */
.L_x_22:
        /* <DEDUP_REMOVED lines=64> */
[----:B-1----:R-:W3:Y:S04]  /*9240*/  LDL.LU.64 R108, [R1] ;  /* 0x00000000016c7983 */ /* 0x002ee80000300a00 */
        /* <DEDUP_REMOVED lines=64> */
[----:B------:R-:W-:Y:S01]  /*9650*/  UISETP.NE.AND UP0, UPT, UR7, URZ, UPT ;  /* 0x0000003f0700728c */ /* 0x000fe2000bf05270 */
[----:B------:R-:W-:Y:S01]  /*9660*/  STL [R1+0x8bc], R23 ;  /* 0x0008bc1701007387 */ /* 0x000fe20000100800 */
[----:B------:R-:W-:Y:S02]  /*9670*/  USHF.R.U32.HI UR16, URZ, 0x4, UR16 ;  /* 0x000000043f107899 */ /* 0x000fe40008011610 */
[----:B------:R-:W-:Y:S01]  /*9680*/  USEL UR8, UR8, URZ, !UP0 ;  /* 0x0000003f08087287 */ /* 0x000fe2000c000000 */
[----:B------:R-:W-:Y:S01]  /*9690*/  STL [R1+0x8b8], R22 ;  /* 0x0008b81601007387 */ /* 0x000fe20000100800 */
[----:B------:R-:W-:Y:S02]  /*96a0*/  ULOP3.LUT UR16, UR16, 0x3fff, URZ, 0xc0, !UPT ;  /* 0x00003fff10107892 */ /* 0x000fe4000f8ec03f */
[----:B------:R-:W-:Y:S01]  /*96b0*/  UISETP.NE.U32.AND UP0, UPT, UR8, URZ, UPT ;  /* 0x0000003f0800728c */ /* 0x000fe2000bf05070 */
[----:B------:R-:W-:Y:S01]  /*96c0*/  STL [R1+0x8b4], R21 ;  /* 0x0008b41501007387 */ /* 0x000fe20000100800 */
[----:B------:R-:W-:-:S02]  /*96d0*/  ULOP3.LUT UR7, UR11, 0x10000, URZ, 0xfc, !UPT ;  /* 0x000100000b077892 */ /* 0x000fc4000f8efc3f */
[----:B------:R-:W-:Y:S01]  /*96e0*/  ULOP3.LUT UR8, UR16, 0x10000, URZ, 0xfc, !UPT ;  /* 0x0001000010087892 */ /* 0x000fe2000f8efc3f */
[----:B------:R-:W-:Y:S01]  /*96f0*/  STL [R1+0x8b0], R20 ;  /* 0x0008b01401007387 */ /* 0x000fe20000100800 */
[----:B------:R-:W-:Y:S02]  /*9700*/  ULEA UR7, UR23, UR7, 0xb ;  /* 0x0000000717077291 */ /* 0x000fe4000f8e583f */
[----:B------:R-:W-:Y:S01]  /*9710*/  ULEA UR8, UR23, UR8, 0xb ;  /* 0x0000000817087291 */ /* 0x000fe2000f8e583f */
[----:B------:R-:W-:Y:S01]  /*9720*/  STL [R1+0x8ac], R19 ;  /* 0x0008ac1301007387 */ /* 0x000fe20000100800 */
[----:B------:R-:W-:Y:S01]  /*9730*/  UMOV UR17, 0x40000040 ;  /* 0x4000004000117882 */ /* 0x000fe20000000000 */
[----:B------:R-:W-:Y:S02]  /*9740*/  UMOV UR19, 0x40000040 ;  /* 0x4000004000137882 */ /* 0x000fe40000000000 */
[----:B------:R-:W-:Y:S01]  /*9750*/  UMOV UR16, UR7 ;  /* 0x0000000700107c82 */ /* 0x000fe20008000000 */
[----:B------:R-:W-:Y:S01]  /*9760*/  STL [R1+0x8a8], R18 ;  /* 0x0008a81201007387 */ /* 0x000fe20000100800 */
[----:B------:R-:W-:-:S03]  /*9770*/  UMOV UR18, UR8 ;  /* 0x0000000800127c82 */ /* 0x000fc60008000000 */
[----:B------:R-:W-:Y:S04]  /*9780*/  STL [R1+0x8a4], R17 ;  /* 0x0008a41101007387 */ /* 0x000fe80000100800 */
        /* <DEDUP_REMOVED lines=14> */
[----:B-----5:R-:W-:Y:S01]  /*9870*/  STL [R1+0x868], R2 ;  /* 0x0008680201007387 */ /* 0x020fe20000100800 */
[----:B---3--:R-:W-:-:S06]  /*9880*/  WARPGROUP.ARRIVE ;  /* 0x00000000000079c5 */ /* 0x008fcc0000000000 */
[----:B------:R-:W-:Y:S03]  /*9890*/  QGMMA.64x256x32.F32.E5M2.E5M2 R108, gdesc[UR16], R108, UP0, gsb0 ;  /* 0x03e00000106c79f3 */ /* 0x000fe6000b80386c */
        /* <DEDUP_REMOVED lines=65> */
[----:B-1----:R-:W3:Y:S04]  /*9cb0*/  LDL.LU.64 R234, [R1+0xcb8] ;  /* 0x000cb80001ea7983 */ /* 0x002ee80000300a00 */
[----:B------:R-:W4:Y:S04]  /*9cc0*/  LDL.LU.64 R232, [R1+0xcb0] ;  /* 0x000cb00001e87983 */ /* 0x000f280000300a00 */
[----:B------:R-:W2:Y:S04]  /*9cd0*/  LDL.LU.64 R230, [R1+0xca8] ;  /* 0x000ca80001e67983 */ /* 0x000ea80000300a00 */
        /* <DEDUP_REMOVED lines=60> */
[----:B------:R-:W2:Y:S01]  /*a0a0*/  LDL.LU.64 R108, [R1+0xac0] ;  /* 0x000ac000016c7983 */ /* 0x000ea20000300a00 */
[----:B------:R-:W-:Y:S01]  /*a0b0*/  UIADD3 UR16, UR7, 0x400, URZ ;  /* 0x0000040007107890 */ /* 0x000fe2000fffe03f */
[----:B------:R-:W-:-:S02]  /*a0c0*/  UMOV UR17, 0x40000040 ;  /* 0x4000004000117882 */ /* 0x000fc40000000000 */
[----:B---3--:R-:W-:Y:S04]  /*a0d0*/  STL.64 [R1+0xab8], R234 ;  /* 0x000ab8ea01007387 */ /* 0x008fe80000100a00 */
[----:B----4-:R-:W-:Y:S04]  /*a0e0*/  STL.64 [R1+0xab0], R232 ;  /* 0x000ab0e801007387 */ /* 0x010fe80000100a00 */
[----:B--2---:R-:W-:Y:S04]  /*a0f0*/  STL.64 [R1+0xaa8], R230 ;  /* 0x000aa8e601007387 */ /* 0x004fe80000100a00 */
        /* <DEDUP_REMOVED lines=38> */
[----:B------:R-:W-:Y:S01]  /*a360*/  STL.64 [R1+0x970], R152 ;  /* 0x0009709801007387 */ /* 0x000fe20000100a00 */
[----:B------:R-:W-:-:S06]  /*a370*/  WARPGROUP.ARRIVE ;  /* 0x00000000000079c5 */ /* 0x000fcc0000000000 */
[----:B------:R-:W-:Y:S03]  /*a380*/  QGMMA.64x256x32.F32.E5M2.E5M2 R24, gdesc[UR16], R24, UP0, gsb0 ;  /* 0x03e00000101879f3 */ /* 0x000fe6000b803818 */
        /* <DEDUP_REMOVED lines=23> */
[----:B-1----:R-:W2:Y:S04]  /*a500*/  LDL.LU.64 R108, [R1] ;  /* 0x00000000016c7983 */ /* 0x002ea80000300a00 */
        /* <DEDUP_REMOVED lines=63> */
[----:B------:R-:W-:-:S02]  /*a900*/  UIADD3 UR16, UR7, 0x2, URZ ;  /* 0x0000000207107890 */ /* 0x000fc4000fffe03f */
[----:B------:R-:W-:Y:S01]  /*a910*/  UIADD3 UR18, UR8, 0x2, URZ ;  /* 0x0000000208127890 */ /* 0x000fe2000fffe03f */
[----:B------:R-:W-:Y:S01]  /*a920*/  UMOV UR17, 0x40000040 ;  /* 0x4000004000117882 */ /* 0x000fe20000000000 */
[----:B------:R-:W-:Y:S01]  /*a930*/  UMOV UR19, 0x40000040 ;  /* 0x4000004000137882 */ /* 0x000fe20000000000 */
[----:B--2---:R-:W-:-:S06]  /*a940*/  WARPGROUP.ARRIVE ;  /* 0x00000000000079c5 */ /* 0x004fcc0000000000 */
[----:B------:R-:W-:Y:S03]  /*a950*/  QGMMA.64x256x32.F32.E5M2.E5M2 R108, gdesc[UR16], R108, gsb0 ;  /* 0x03e00000106c79f3 */ /* 0x000fe6000800386c */
[----:B------:R-:W-:Y:S02]  /*a960*/  WARPGROUP.DEPBAR.LE gsb0, 0x0 ;  /* 0x00008000000079c5 */ /* 0x000fe40000010000 */
[----:B------:R-:W-:Y:S01]  /*a970*/  STL.64 [R1], R108 ;  /* 0x0000006c01007387 */ /* 0x000fe20000100a00 */
[----:B------:R-:W-:Y:S02]  /*a980*/  IMAD.MOV.U32 R2, RZ, RZ, R234 ;  /* 0x000000ffff027224 */ /* 0x000fe400078e00ea */
[----:B0-----:R-:W-:Y:S01]  /*a990*/  IMAD.MOV.U32 R0, RZ, RZ, R235 ;  /* 0x000000ffff007224 */ /* 0x001fe200078e00eb */
        /* <DEDUP_REMOVED lines=31> */
[----:B------:R-:W-:-:S03]  /*ab90*/  IMAD.MOV.U32 R23, RZ, RZ, R213 ;  /* 0x000000ffff177224 */ /* 0x000fc600078e00d5 */
        /* <DEDUP_REMOVED lines=40> */
[----:B------:R0:W-:Y:S04]  /*ae20*/  STL [R1+0x1a0], R212 ;  /* 0x0001a0d401007387 */ /* 0x0001e80000100800 */
[----:B------:R-:W2:Y:S04]  /*ae30*/  LDL.LU.64 R234, [R1+0xab8] ;  /* 0x000ab80001ea7983 */ /* 0x000ea80000300a00 */
[----:B------:R-:W3:Y:S04]  /*ae40*/  LDL.LU.64 R232, [R1+0xab0] ;  /* 0x000ab00001e87983 */ /* 0x000ee80000300a00 */
[----:B------:R-:W4:Y:S04]  /*ae50*/  LDL.LU.64 R230, [R1+0xaa8] ;  /* 0x000aa80001e67983 */ /* 0x000f280000300a00 */
        /* <DEDUP_REMOVED lines=8> */
[----:B0-----:R-:W4:Y:S04]  /*aee0*/  LDL.LU.64 R212, [R1+0xa60] ;  /* 0x000a600001d47983 */ /* 0x001f280000300a00 */
        /* <DEDUP_REMOVED lines=51> */
[----:B------:R-:W4:Y:S01]  /*b220*/  LDL.LU.64 R108, [R1+0x8c0] ;  /* 0x0008c000016c7983 */ /* 0x000f220000300a00 */
[----:B------:R-:W-:Y:S01]  /*b230*/  UIADD3 UR16, UR7, 0x402, URZ ;  /* 0x0000040207107890 */ /* 0x000fe2000fffe03f */
[----:B------:R-:W-:-:S02]  /*b240*/  UMOV UR17, 0x40000040 ;  /* 0x4000004000117882 */ /* 0x000fc40000000000 */
[----:B--2---:R-:W-:Y:S04]  /*b250*/  STL.64 [R1+0x860], R234 ;  /* 0x000860ea01007387 */ /* 0x004fe80000100a00 */
[----:B---3--:R-:W-:Y:S04]  /*b260*/  STL.64 [R1+0x858], R232 ;  /* 0x000858e801007387 */ /* 0x008fe80000100a00 */
[----:B----4-:R-:W-:Y:S04]  /*b270*/  STL.64 [R1+0x850], R230 ;  /* 0x000850e601007387 */ /* 0x010fe80000100a00 */
        /* <DEDUP_REMOVED lines=64> */
[----:B0-----:R-:W2:Y:S04]  /*b680*/  LDL.LU R108, [R1] ;  /* 0x00000000016c7983 */ /* 0x001ea80000300800 */
[----:B------:R-:W2:Y:S04]  /*b690*/  LDL.LU R109, [R1+0x4] ;  /* 0x00000400016d7983 */ /* 0x000ea80000300800 */
        /* <DEDUP_REMOVED lines=102> */
[----:B------:R-:W2:Y:S01]  /*bd00*/  LDL.LU R212, [R1+0x1a0] ;  /* 0x0001a00001d47983 */ /* 0x000ea20000300800 */
        /* <DEDUP_REMOVED lines=22> */
[----:B------:R-:W-:Y:S01]  /*be70*/  IMAD.MOV.U32 R235, RZ, RZ, R0 ;  /* 0x000000ffffeb7224 */ /* 0x000fe200078e0000 */
[----:B------:R-:W-:Y:S01]  /*be80*/  UIADD3 UR16, UR7, 0x4, URZ ;  /* 0x0000000407107890 */ /* 0x000fe2000fffe03f */
[----:B------:R0:W5:Y:S01]  /*be90*/  LDL.LU R23, [R1+0x8bc] ;  /* 0x0008bc0001177983 */ /* 0x0001620000300800 */
[----:B------:R-:W-:Y:S01]  /*bea0*/  UIADD3 UR18, UR8, 0x4, URZ ;  /* 0x0000000408127890 */ /* 0x000fe2000fffe03f */
[----:B------:R-:W-:Y:S01]  /*beb0*/  UMOV UR17, 0x40000040 ;  /* 0x4000004000117882 */ /* 0x000fe20000000000 */
[----:B------:R-:W-:Y:S01]  /*bec0*/  UMOV UR19, 0x40000040 ;  /* 0x4000004000137882 */ /* 0x000fe20000000000 */
[----:B------:R0:W5:Y:S04]  /*bed0*/  LDL.LU R22, [R1+0x8b8] ;  /* 0x0008b80001167983 */ /* 0x0001680000300800 */
        /* <DEDUP_REMOVED lines=19> */
[----:B------:R0:W5:Y:S01]  /*c010*/  LDL.LU R2, [R1+0x868] ;  /* 0x0008680001027983 */ /* 0x0001620000300800 */
[----:B--2---:R-:W-:-:S06]  /*c020*/  WARPGROUP.ARRIVE ;  /* 0x00000000000079c5 */ /* 0x004fcc0000000000 */
        /* <DEDUP_REMOVED lines=66> */
[----:B-1----:R-:W2:Y:S04]  /*c450*/  LDL.LU.64 R234, [R1+0x860] ;  /* 0x0008600001ea7983 */ /* 0x002ea80000300a00 */
        /* <DEDUP_REMOVED lines=268> */
[----:B-1----:R0:W5:Y:S04]  /*d520*/  LDL.LU.64 R234, [R1+0x660] ;  /* 0x0006600001ea7983 */ /* 0x0021680000300a00 */
[----:B------:R0:W5:Y:S04]  /*d530*/  LDL.LU.64 R232, [R1+0x658] ;  /* 0x0006580001e87983 */ /* 0x0001680000300a00 */
        /* <DEDUP_REMOVED lines=63> */
[----:B------:R-:W-:Y:S01]  /*d930*/  UMOV UR17, 0x40000040 ;  /* 0x4000004000117882 */ /* 0x000fe20000000000 */
[----:B------:R-:W-:-:S04]  /*d940*/  UIADD3 UR6, UR6, 0x4, URZ ;  /* 0x0000000406067890 */ /* 0x000fc8000fffe03f */
[----:B------:R-:W-:-:S04]  /*d950*/  UISETP.NE.AND UP0, UPT, UR6, UR27, UPT ;  /* 0x0000001b0600728c */ /* 0x000fc8000bf05270 */
[----:B------:R-:W-:-:S06]  /*d960*/  USEL UR7, URZ, 0x1, UP0 ;  /* 0x000000013f077887 */ /* 0x000fcc0008000000 */
[----:B------:R-:W-:Y:S01]  /*d970*/  ISETP.NE.AND P0, PT, RZ, UR7, PT ;  /* 0x00000007ff007c0c */ /* 0x000fe2000bf05270 */
[----:B--2---:R-:W-:-:S06]  /*d980*/  WARPGROUP.ARRIVE ;  /* 0x00000000000079c5 */ /* 0x004fcc0000000000 */
[----:B------:R-:W-:Y:S03]  /*d990*/  QGMMA.64x256x32.F32.E5M2.E5M2 R24, gdesc[UR16], R24, gsb0 ;  /* 0x03e00000101879f3 */ /* 0x000fe60008003818 */
[----:B------:R-:W-:-:S03]  /*d9a0*/  WARPGROUP.DEPBAR.LE gsb0, 0x0 ;  /* 0x00008000000079c5 */ /* 0x000fc60000010000 */
[----:B0-----:R-:W-:Y:S05]  /*d9b0*/  @!P0 BRA `(.L_x_24) ;  /* 0x0000003800fc8947 */ /* 0x001fea0003800000 */
[----:B-----5:R0:W-:Y:S04]  /*d9c0*/  STL [R1+0x690], R225 ;  /* 0x000690e101007387 */ /* 0x0201e80000100800 */
[----:B------:R1:W-:Y:S01]  /*d9d0*/  STL [R1+0x68c], R226 ;  /* 0x00068ce201007387 */ /* 0x0003e20000100800 */
[----:B0-----:R-:W-:-:S03]  /*d9e0*/  IMAD.MOV.U32 R225, RZ, RZ, R0 ;  /* 0x000000ffffe17224 */ /* 0x001fc600078e0000 */
[----:B-1----:R-:W2:Y:S04]  /*d9f0*/  LDL R226, [R1+0x4] ;  /* 0x0000040001e27983 */ /* 0x002ea80000100800 */
[----:B------:R0:W-:Y:S04]  /*da00*/  STL [R1+0x688], R227 ;  /* 0x000688e301007387 */ /* 0x0001e80000100800 */
[----:B0-----:R-:W3:Y:S04]  /*da10*/  LDL R227, [R1+0x8] ;  /* 0x0000080001e37983 */ /* 0x001ee80000100800 */
[----:B------:R0:W-:Y:S04]  /*da20*/  STL [R1+0x684], R228 ;  /* 0x000684e401007387 */ /* 0x0001e80000100800 */
[----:B0-----:R-:W4:Y:S04]  /*da30*/  LDL R228, [R1+0xc] ;  /* 0x00000c0001e47983 */ /* 0x001f280000100800 */
        /* <DEDUP_REMOVED lines=211> */
[----:B0-----:R-:W4:Y:S04]  /*e770*/  LDL.LU R122, [R1+0x200] ;  /* 0x00020000017a7983 */ /* 0x001f280000300800 */
        /* <DEDUP_REMOVED lines=10> */
[----:B------:R-:W4:Y:S04]  /*e820*/  LDL.LU R0, [R1+0x22c] ;  /* 0x00022c0001007983 */ /* 0x000f280000300800 */
        /* <DEDUP_REMOVED lines=37> */
[----:B0-----:R-:W4:Y:S04]  /*ea80*/  LDL.LU R146, [R1+0x210] ;  /* 0x0002100001927983 */ /* 0x001f280000300800 */
[----:B------:R0:W-:Y:S01]  /*ea90*/  STL [R1+0x478], R147 ;  /* 0x0004789301007387 */ /* 0x0001e20000100800 */
[----:B------:R-:W-:-:S03]  /*eaa0*/  FADD R2, R225, R2 ;  /* 0x00000002e1027221 */ /* 0x000fc60000000000 */
[----:B0-----:R-:W4:Y:S04]  /*eab0*/  LDL R147, [R1+0x1f8] ;  /* 0x0001f80001937983 */ /* 0x001f280000100800 */
[----:B------:R0:W-:Y:S01]  /*eac0*/  STL [R1+0x474], R148 ;  /* 0x0004749401007387 */ /* 0x0001e20000100800 */
[----:B--2---:R-:W-:-:S01]  /*ead0*/  FADD R3, R226, R3 ;  /* 0x00000003e2037221 */ /* 0x004fc20000000000 */
[----:B---3--:R-:W-:Y:S02]  /*eae0*/  FADD R4, R227, R4 ;  /* 0x00000004e3047221 */ /* 0x008fe40000000000 */
[----:B0-----:R-:W2:Y:S04]  /*eaf0*/  LDL R148, [R1+0x1c0] ;  /* 0x0001c00001947983 */ /* 0x001ea80000100800 */
[----:B------:R0:W-:Y:S01]  /*eb00*/  STL [R1+0x470], R149 ;  /* 0x0004709501007387 */ /* 0x0001e20000100800 */
[----:B----4-:R-:W-:-:S01]  /*eb10*/  FADD R5, R228, R5 ;  /* 0x00000005e4057221 */ /* 0x010fc20000000000 */
[----:B------:R-:W-:-:S02]  /*eb20*/  FADD R6, R229, R6 ;  /* 0x00000006e5067221 */ /* 0x000fc40000000000 */
[----:B0-----:R-:W3:Y:S04]  /*eb30*/  LDL R149, [R1+0x1f4] ;  /* 0x0001f40001957983 */ /* 0x001ee80000100800 */
[----:B------:R0:W-:Y:S01]  /*eb40*/  STL [R1+0x46c], R150 ;  /* 0x00046c9601007387 */ /* 0x0001e20000100800 */
[----:B------:R-:W-:-:S01]  /*eb50*/  FADD R7, R230, R7 ;  /* 0x00000007e6077221 */ /* 0x000fc20000000000 */
[----:B------:R-:W-:Y:S02]  /*eb60*/  FADD R8, R231, R8 ;  /* 0x00000008e7087221 */ /* 0x000fe40000000000 */
[----:B0-----:R-:W4:Y:S04]  /*eb70*/  LDL.LU R150, [R1+0x20c] ;  /* 0x00020c0001967983 */ /* 0x001f280000300800 */
[----:B------:R0:W-:Y:S01]  /*eb80*/  STL [R1+0x468], R151 ;  /* 0x0004689701007387 */ /* 0x0001e20000100800 */
[----:B------:R-:W-:-:S01]  /*eb90*/  FADD R9, R232, R9 ;  /* 0x00000009e8097221 */ /* 0x000fc20000000000 */
[----:B------:R-:W-:-:S02]  /*eba0*/  FADD R10, R233, R10 ;  /* 0x0000000ae90a7221 */ /* 0x000fc40000000000 */
[----:B0-----:R-:W3:Y:S04]  /*ebb0*/  LDL R151, [R1+0x1f0] ;  /* 0x0001f00001977983 */ /* 0x001ee80000100800 */
[----:B------:R-:W2:Y:S04]  /*ebc0*/  LDL.LU R225, [R1+0x690] ;  /* 0x0006900001e17983 */ /* 0x000ea80000300800 */
[----:B------:R-:W4:Y:S04]  /*ebd0*/  LDL.LU R226, [R1+0x68c] ;  /* 0x00068c0001e27983 */ /* 0x000f280000300800 */
[----:B------:R-:W3:Y:S04]  /*ebe0*/  LDL.LU R227, [R1+0x688] ;  /* 0x0006880001e37983 */ /* 0x000ee80000300800 */
[----:B------:R-:W3:Y:S04]  /*ebf0*/  LDL.LU R228, [R1+0x684] ;  /* 0x0006840001e47983 */ /* 0x000ee80000300800 */
[----:B------:R-:W3:Y:S01]  /*ec00*/  LDL.LU R229, [R1+0x680] ;  /* 0x0006800001e57983 */ /* 0x000ee20000300800 */
[----:B------:R-:W-:-:S03]  /*ec10*/  FADD R11, R234, R11 ;  /* 0x0000000bea0b7221 */ /* 0x000fc60000000000 */
[----:B------:R-:W3:Y:S01]  /*ec20*/  LDL.LU R230, [R1+0x67c] ;  /* 0x00067c0001e67983 */ /* 0x000ee20000300800 */
[----:B------:R-:W-:-:S03]  /*ec30*/  FADD R12, R235, R12 ;  /* 0x0000000ceb0c7221 */ /* 0x000fc60000000000 */
[----:B------:R-:W3:Y:S04]  /*ec40*/  LDL.LU R231, [R1+0x678] ;  /* 0x0006780001e77983 */ /* 0x000ee80000300800 */
[----:B------:R-:W3:Y:S04]  /*ec50*/  LDL.LU R232, [R1+0x674] ;  /* 0x0006740001e87983 */ /* 0x000ee80000300800 */
[----:B------:R-:W3:Y:S04]  /*ec60*/  LDL.LU R233, [R1+0x670] ;  /* 0x0006700001e97983 */ /* 0x000ee80000300800 */
[----:B------:R-:W3:Y:S04]  /*ec70*/  LDL.LU R234, [R1+0x66c] ;  /* 0x00066c0001ea7983 */ /* 0x000ee80000300800 */
[----:B------:R-:W3:Y:S01]  /*ec80*/  LDL.LU R235, [R1+0x668] ;  /* 0x0006680001eb7983 */ /* 0x000ee20000300800 */
[----:B------:R-:W-:-:S01]  /*ec90*/  FADD R13, R24, R13 ;  /* 0x0000000d180d7221 */ /* 0x000fc20000000000 */
[----:B------:R-:W-:Y:S01]  /*eca0*/  FADD R14, R25, R14 ;  /* 0x0000000e190e7221 */ /* 0x000fe20000000000 */
[----:B------:R-:W-:-:S01]  /*ecb0*/  FADD R15, R26, R15 ;  /* 0x0000000f1a0f7221 */ /* 0x000fc20000000000 */
[----:B------:R-:W3:Y:S01]  /*ecc0*/  LDL.LU R24, [R1+0x664] ;  /* 0x0006640001187983 */ /* 0x000ee20000300800 */
[----:B------:R-:W-:-:S01]  /*ecd0*/  FADD R16, R27, R16 ;  /* 0x000000101b107221 */ /* 0x000fc20000000000 */
[----:B------:R-:W-:-:S02]  /*ece0*/  FADD R17, R28, R17 ;  /* 0x000000111c117221 */ /* 0x000fc40000000000 */
[----:B------:R-:W3:Y:S01]  /*ecf0*/  LDL.LU R25, [R1+0x660] ;  /* 0x0006600001197983 */ /* 0x000ee20000300800 */
[----:B------:R-:W-:-:S03]  /*ed00*/  FADD R18, R29, R18 ;  /* 0x000000121d127221 */ /* 0x000fc60000000000 */
        /* <DEDUP_REMOVED lines=157> */
[----:B--2---:R-:W-:-:S03]  /*f6e0*/  FADD R225, R108, R225 ;  /* 0x000000e16ce17221 */ /* 0x004fc60000000000 */
[----:B------:R-:W2:Y:S01]  /*f6f0*/  LDL.LU R105, [R1+0x520] ;  /* 0x0005200001697983 */ /* 0x000ea20000300800 */
[----:B----4-:R-:W-:-:S03]  /*f700*/  FADD R226, R109, R226 ;  /* 0x000000e26de27221 */ /* 0x010fc60000000000 */
[----:B------:R-:W4:Y:S01]  /*f710*/  LDL.LU R106, [R1+0x51c] ;  /* 0x00051c00016a7983 */ /* 0x000f220000300800 */
[----:B---3--:R-:W-:-:S03]  /*f720*/  FADD R227, R110, R227 ;  /* 0x000000e36ee37221 */ /* 0x008fc60000000000 */
        /* <DEDUP_REMOVED lines=15> */
[----:B------:R-:W-:-:S01]  /*f820*/  FADD R235, R118, R235 ;  /* 0x000000eb76eb7221 */ /* 0x000fc20000000000 */
[----:B------:R-:W-:Y:S02]  /*f830*/  FADD R122, R121, R122 ;  /* 0x0000007a797a7221 */ /* 0x000fe40000000000 */
[----:B------:R-:W3:Y:S01]  /*f840*/  LDL.LU R115, [R1+0x4f8] ;  /* 0x0004f80001737983 */ /* 0x000ee20000300800 */
[----:B------:R-:W-:-:S03]  /*f850*/  FADD R236, R119, R236 ;  /* 0x000000ec77ec7221 */ /* 0x000fc60000000000 */
[----:B------:R-:W3:Y:S01]  /*f860*/  LDL.LU R116, [R1+0x4f4] ;  /* 0x0004f40001747983 */ /* 0x000ee20000300800 */
[----:B------:R-:W-:-:S03]  /*f870*/  FADD R237, R120, R237 ;  /* 0x000000ed78ed7221 */ /* 0x000fc60000000000 */
[----:B------:R-:W3:Y:S01]  /*f880*/  LDL.LU R117, [R1+0x4f0] ;  /* 0x0004f00001757983 */ /* 0x000ee20000300800 */
[----:B------:R-:W-:-:S03]  /*f890*/  FADD R124, R123, R124 ;  /* 0x0000007c7b7c7221 */ /* 0x000fc60000000000 */
[----:B------:R-:W3:Y:S04]  /*f8a0*/  LDL.LU R118, [R1+0x4ec] ;  /* 0x0004ec0001767983 */ /* 0x000ee80000300800 */
[----:B------:R-:W3:Y:S01]  /*f8b0*/  LDL.LU R119, [R1+0x4e8] ;  /* 0x0004e80001777983 */ /* 0x000ee20000300800 */
[----:B------:R-:W-:-:S03]  /*f8c0*/  FADD R126, R125, R126 ;  /* 0x0000007e7d7e7221 */ /* 0x000fc60000000000 */
[----:B------:R-:W3:Y:S04]  /*f8d0*/  LDL.LU R120, [R1+0x4e4] ;  /* 0x0004e40001787983 */ /* 0x000ee80000300800 */
[----:B------:R-:W3:Y:S04]  /*f8e0*/  LDL.LU R121, [R1+0x4e0] ;  /* 0x0004e00001797983 */ /* 0x000ee80000300800 */
[----:B------:R0:W-:Y:S01]  /*f8f0*/  STL [R1+0x200], R122 ;  /* 0x0002007a01007387 */ /* 0x0001e20000100800 */
[----:B------:R-:W-:-:S01]  /*f900*/  FADD R150, R127, R150 ;  /* 0x000000967f967221 */ /* 0x000fc20000000000 */
[----:B------:R-:W-:Y:S01]  /*f910*/  FADD R146, R148, R146 ;  /* 0x0000009294927221 */ /* 0x000fe20000000000 */
[----:B------:R-:W-:-:S01]  /*f920*/  FADD R143, R144, R143 ;  /* 0x0000008f908f7221 */ /* 0x000fc20000000000 */
[----:B------:R-:W-:Y:S01]  /*f930*/  FADD R141, R142, R141 ;  /* 0x0000008d8e8d7221 */ /* 0x000fe20000000000 */
[----:B0-----:R-:W3:Y:S04]  /*f940*/  LDL.LU R122, [R1+0x4dc] ;  /* 0x0004dc00017a7983 */ /* 0x001ee80000300800 */
[----:B------:R-:W3:Y:S04]  /*f950*/  LDL.LU R123, [R1+0x4d8] ;  /* 0x0004d800017b7983 */ /* 0x000ee80000300800 */
[----:B------:R0:W-:Y:S01]  /*f960*/  STL [R1+0x204], R124 ;  /* 0x0002047c01007387 */ /* 0x0001e20000100800 */
[----:B------:R-:W-:-:S01]  /*f970*/  FADD R139, R140, R139 ;  /* 0x0000008b8c8b7221 */ /* 0x000fc20000000000 */
[----:B------:R-:W-:Y:S01]  /*f980*/  FADD R137, R138, R137 ;  /* 0x000000898a897221 */ /* 0x000fe20000000000 */
[----:B------:R-:W-:-:S01]  /*f990*/  FADD R135, R136, R135 ;  /* 0x0000008788877221 */ /* 0x000fc20000000000 */
[----:B0-----:R-:W3:Y:S04]  /*f9a0*/  LDL.LU R124, [R1+0x4d4] ;  /* 0x0004d400017c7983 */ /* 0x001ee80000300800 */
[----:B------:R-:W3:Y:S04]  /*f9b0*/  LDL.LU R125, [R1+0x4d0] ;  /* 0x0004d000017d7983 */ /* 0x000ee80000300800 */
[----:B------:R0:W-:Y:S01]  /*f9c0*/  STL [R1+0x208], R126 ;  /* 0x0002087e01007387 */ /* 0x0001e20000100800 */
[----:B------:R-:W-:-:S01]  /*f9d0*/  FADD R131, R133, R131 ;  /* 0x0000008385837221 */ /* 0x000fc20000000000 */
[----:B------:R-:W-:-:S02]  /*f9e0*/  FADD R0, R129, R0 ;  /* 0x0000000081007221 */ /* 0x000fc40000000000 */
[----:B0-----:R-:W3:Y:S04]  /*f9f0*/  LDL.LU R126, [R1+0x4cc] ;  /* 0x0004cc00017e7983 */ /* 0x001ee80000300800 */
[----:B------:R-:W3:Y:S04]  /*fa00*/  LDL.LU R127, [R1+0x4c8] ;  /* 0x0004c800017f7983 */ /* 0x000ee80000300800 */
[----:B------:R-:W-:Y:S04]  /*fa10*/  STL [R1+0x20c], R150 ;  /* 0x00020c9601007387 */ /* 0x000fe80000100800 */
[----:B------:R-:W-:Y:S04]  /*fa20*/  STL [R1+0x210], R146 ;  /* 0x0002109201007387 */ /* 0x000fe80000100800 */
[----:B------:R-:W-:Y:S04]  /*fa30*/  STL [R1+0x214], R143 ;  /* 0x0002148f01007387 */ /* 0x000fe80000100800 */
[----:B------:R-:W-:Y:S04]  /*fa40*/  STL [R1+0x218], R141 ;  /* 0x0002188d01007387 */ /* 0x000fe80000100800 */
[----:B------:R-:W-:Y:S04]  /*fa50*/  STL [R1+0x21c], R139 ;  /* 0x00021c8b01007387 */ /* 0x000fe80000100800 */
[----:B------:R-:W-:Y:S04]  /*fa60*/  STL [R1+0x220], R137 ;  /* 0x0002208901007387 */ /* 0x000fe80000100800 */
[----:B------:R-:W2:Y:S04]  /*fa70*/  LDL.LU R129, [R1+0x230] ;  /* 0x0002300001817983 */ /* 0x000ea80000300800 */
[----:B------:R-:W-:Y:S04]  /*fa80*/  STL [R1+0x224], R135 ;  /* 0x0002248701007387 */ /* 0x000fe80000100800 */
[----:B------:R0:W-:Y:S04]  /*fa90*/  STL [R1+0x228], R131 ;  /* 0x0002288301007387 */ /* 0x0001e80000100800 */
[----:B0-----:R-:W4:Y:S04]  /*faa0*/  LDL.LU R131, [R1+0x234] ;  /* 0x0002340001837983 */ /* 0x001f280000300800 */
[----:B------:R-:W3:Y:S04]  /*fab0*/  LDL.LU R133, [R1+0x238] ;  /* 0x0002380001857983 */ /* 0x000ee80000300800 */
[----:B------:R0:W-:Y:S04]  /*fac0*/  STL [R1+0x22c], R0 ;  /* 0x00022c0001007387 */ /* 0x0001e80000100800 */
        /* <DEDUP_REMOVED lines=13> */
[----:B0-----:R-:W3:Y:S01]  /*fba0*/  LDL.LU R0, [R1+0x270] ;  /* 0x0002700001007983 */ /* 0x001ee20000300800 */
[----:B--2---:R-:W-:-:S03]  /*fbb0*/  FADD R129, R128, R129 ;  /* 0x0000008180817221 */ /* 0x004fc60000000000 */
[----:B------:R-:W2:Y:S04]  /*fbc0*/  LDL.LU R128, [R1+0x4c4] ;  /* 0x0004c40001807983 */ /* 0x000ea80000300800 */
[----:B------:R0:W-:Y:S04]  /*fbd0*/  STL [R1+0x230], R129 ;  /* 0x0002308101007387 */ /* 0x0001e80000100800 */
[----:B0-----:R-:W2:Y:S01]  /*fbe0*/  LDL.LU R129, [R1+0x4c0] ;  /* 0x0004c00001817983 */ /* 0x001ea20000300800 */
[----:B----4-:R-:W-:-:S03]  /*fbf0*/  FADD R131, R130, R131 ;  /* 0x0000008382837221 */ /* 0x010fc60000000000 */
[----:B------:R-:W4:Y:S01]  /*fc00*/  LDL.LU R130, [R1+0x4bc] ;  /* 0x0004bc0001827983 */ /* 0x000f220000300800 */
[----:B---3--:R-:W-:-:S03]  /*fc10*/  FADD R133, R132, R133 ;  /* 0x0000008584857221 */ /* 0x008fc60000000000 */
[----:B------:R0:W-:Y:S01]  /*fc20*/  STL [R1+0x234], R131 ;  /* 0x0002348301007387 */ /* 0x0001e20000100800 */
[----:B------:R-:W-:-:S03]  /*fc30*/  FADD R135, R134, R135 ;  /* 0x0000008786877221 */ /* 0x000fc60000000000 */
[----:B0-----:R-:W3:Y:S01]  /*fc40*/  LDL.LU R131, [R1+0x4b8] ;  /* 0x0004b80001837983 */ /* 0x001ee20000300800 */
[----:B------:R-:W-:-:S03]  /*fc50*/  FADD R150, R151, R150 ;  /* 0x0000009697967221 */ /* 0x000fc60000000000 */
[----:B------:R-:W3:Y:S01]  /*fc60*/  LDL.LU R132, [R1+0x4b4] ;  /* 0x0004b40001847983 */ /* 0x000ee20000300800 */
[----:B------:R-:W-:-:S03]  /*fc70*/  FADD R148, R149, R148 ;  /* 0x0000009495947221 */ /* 0x000fc60000000000 */
[----:B------:R0:W-:Y:S01]  /*fc80*/  STL [R1+0x238], R133 ;  /* 0x0002388501007387 */ /* 0x0001e20000100800 */
[----:B------:R-:W-:-:S01]  /*fc90*/  FADD R146, R147, R146 ;  /* 0x0000009293927221 */ /* 0x000fc20000000000 */
[----:B------:R-:W-:Y:S02]  /*fca0*/  FADD R144, R145, R144 ;  /* 0x0000009091907221 */ /* 0x000fe40000000000 */
[----:B0-----:R-:W3:Y:S01]  /*fcb0*/  LDL.LU R133, [R1+0x4b0] ;  /* 0x0004b00001857983 */ /* 0x001ee20000300800 */
[----:B------:R-:W-:-:S03]  /*fcc0*/  FADD R143, R24, R143 ;  /* 0x0000008f188f7221 */ /* 0x000fc60000000000 */
[----:B------:R-:W3:Y:S01]  /*fcd0*/  LDL.LU R134, [R1+0x4ac] ;  /* 0x0004ac0001867983 */ /* 0x000ee20000300800 */
[----:B------:R-:W-:-:S03]  /*fce0*/  FADD R142, R25, R142 ;  /* 0x0000008e198e7221 */ /* 0x000fc60000000000 */
[----:B------:R0:W-:Y:S01]  /*fcf0*/  STL [R1+0x23c], R135 ;  /* 0x00023c8701007387 */ /* 0x0001e20000100800 */
[----:B------:R-:W-:-:S01]  /*fd00*/  FADD R141, R26, R141 ;  /* 0x0000008d1a8d7221 */ /* 0x000fc20000000000 */
[----:B------:R-:W-:Y:S01]  /*fd10*/  FADD R140, R27, R140 ;  /* 0x0000008c1b8c7221 */ /* 0x000fe20000000000 */
[----:B------:R-:W-:-:S01]  /*fd20*/  FADD R139, R28, R139 ;  /* 0x0000008b1c8b7221 */ /* 0x000fc20000000000 */
[----:B0-----:R-:W3:Y:S01]  /*fd30*/  LDL.LU R135, [R1+0x4a8] ;  /* 0x0004a80001877983 */ /* 0x001ee20000300800 */
[----:B------:R-:W-:-:S03]  /*fd40*/  FADD R138, R29, R138 ;  /* 0x0000008a1d8a7221 */ /* 0x000fc60000000000 */
[----:B------:R0:W-:Y:S01]  /*fd50*/  STL [R1+0x240], R150 ;  /* 0x0002409601007387 */ /* 0x0001e20000100800 */
[----:B------:R-:W-:-:S03]  /*fd60*/  FADD R137, R30, R137 ;  /* 0x000000891e897221 */ /* 0x000fc60000000000 */
[----:B------:R1:W-:Y:S01]  /*fd70*/  STL [R1+0x244], R148 ;  /* 0x0002449401007387 */ /* 0x0003e20000100800 */
[----:B------:R-:W-:-:S03]  /*fd80*/  FADD R136, R31, R136 ;  /* 0x000000881f887221 */ /* 0x000fc60000000000 */
[----:B------:R1:W-:Y:S01]  /*fd90*/  STL [R1+0x248], R146 ;  /* 0x0002489201007387 */ /* 0x0003e20000100800 */
[----:B------:R-:W-:-:S03]  /*fda0*/  FADD R0, R32, R0 ;  /* 0x0000000020007221 */ /* 0x000fc60000000000 */
[----:B------:R1:W-:Y:S04]  /*fdb0*/  STL [R1+0x24c], R144 ;  /* 0x00024c9001007387 */ /* 0x0003e80000100800 */
[----:B------:R1:W-:Y:S04]  /*fdc0*/  STL [R1+0x250], R143 ;  /* 0x0002508f01007387 */ /* 0x0003e80000100800 */
[----:B------:R1:W-:Y:S04]  /*fdd0*/  STL [R1+0x254], R142 ;  /* 0x0002548e01007387 */ /* 0x0003e80000100800 */
[----:B------:R1:W-:Y:S04]  /*fde0*/  STL [R1+0x258], R141 ;  /* 0x0002588d01007387 */ /* 0x0003e80000100800 */
[----:B------:R1:W-:Y:S04]  /*fdf0*/  STL [R1+0x25c], R140 ;  /* 0x00025c8c01007387 */ /* 0x0003e80000100800 */
[----:B------:R1:W-:Y:S04]  /*fe00*/  STL [R1+0x260], R139 ;  /* 0x0002608b01007387 */ /* 0x0003e80000100800 */
[----:B------:R1:W-:Y:S04]  /*fe10*/  STL [R1+0x264], R138 ;  /* 0x0002648a01007387 */ /* 0x0003e80000100800 */
[----:B------:R-:W2:Y:S04]  /*fe20*/  LDL.LU R151, [R1+0x274] ;  /* 0x0002740001977983 */ /* 0x000ea80000300800 */
[----:B------:R1:W-:Y:S04]  /*fe30*/  STL [R1+0x268], R137 ;  /* 0x0002688901007387 */ /* 0x0003e80000100800 */
[----:B0-----:R-:W4:Y:S04]  /*fe40*/  LDL.LU R150, [R1+0x278] ;  /* 0x0002780001967983 */ /* 0x001f280000300800 */
[----:B------:R0:W-:Y:S04]  /*fe50*/  STL [R1+0x26c], R136 ;  /* 0x00026c8801007387 */ /* 0x0001e80000100800 */
[----:B------:R-:W3:Y:S04]  /*fe60*/  LDL.LU R149, [R1+0x27c] ;  /* 0x00027c0001957983 */ /* 0x000ee80000300800 */
[----:B------:R0:W-:Y:S04]  /*fe70*/  STL [R1+0x270], R0 ;  /* 0x0002700001007387 */ /* 0x0001e80000100800 */
[----:B-1----:R-:W3:Y:S04]  /*fe80*/  LDL.LU R148, [R1+0x280] ;  /* 0x0002800001947983 */ /* 0x002ee80000300800 */
        /* <DEDUP_REMOVED lines=11> */
[----:B0-----:R-:W3:Y:S04]  /*ff40*/  LDL.LU R136, [R1+0x2b0] ;  /* 0x0002b00001887983 */ /* 0x001ee80000300800 */
[----:B------:R-:W3:Y:S01]  /*ff50*/  LDL.LU R0, [R1+0x2b4] ;  /* 0x0002b40001007983 */ /* 0x000ee20000300800 */
[----:B--2---:R-:W-:-:S05]  /*ff60*/  FADD R151, R33, R151 ;  /* 0x0000009721977221 */ /* 0x004fca0000000000 */
[----:B------:R0:W-:Y:S01]  /*ff70*/  STL [R1+0x274], R151 ;  /* 0x0002749701007387 */ /* 0x0001e20000100800 */
[----:B----4-:R-:W-:-:S05]  /*ff80*/  FADD R150, R34, R150 ;  /* 0x0000009622967221 */ /* 0x010fca0000000000 */
[----:B------:R1:W-:Y:S01]  /*ff90*/  STL [R1+0x278], R150 ;  /* 0x0002789601007387 */ /* 0x0003e20000100800 */
[----:B---3--:R-:W-:-:S05]  /*ffa0*/  FADD R149, R35, R149 ;  /* 0x0000009523957221 */ /* 0x008fca0000000000 */
[----:B------:R2:W-:Y:S01]  /*ffb0*/  STL [R1+0x27c], R149 ;  /* 0x00027c9501007387 */ /* 0x0005e20000100800 */
[----:B------:R-:W-:-:S01]  /*ffc0*/  FADD R148, R36, R148 ;  /* 0x0000009424947221 */ /* 0x000fc20000000000 */
[----:B------:R-:W-:-:S04]  /*ffd0*/  FADD R147, R37, R147 ;  /* 0x0000009325937221 */ /* 0x000fc80000000000 */
[----:B------:R3:W-:Y:S01]  /*ffe0*/  STL [R1+0x280], R148 ;  /* 0x0002809401007387 */ /* 0x0007e20000100800 */
[----:B------:R-:W-:-:S03]  /*fff0*/  FADD R146, R38, R146 ;  /* 0x0000009226927221 */ /* 0x000fc60000000000 */
        /* <DEDUP_REMOVED lines=20> */
[----:B0-----:R-:W4:Y:S01]  /*10140*/  LDL.LU R151, [R1+0x2b8] ;  /* 0x0002b80001977983 */ /* 0x001f220000300800 */
[----:B------:R-:W-:-:S03]  /*10150*/  FADD R0, R49, R0 ;  /* 0x0000000031007221 */ /* 0x000fc60000000000 */
[----:B------:R0:W-:Y:S04]  /*10160*/  STL [R1+0x2ac], R137 ;  /* 0x0002ac8901007387 */ /* 0x0001e80000100800 */
[----:B-1----:R-:W4:Y:S04]  /*10170*/  LDL.LU R150, [R1+0x2bc] ;  /* 0x0002bc0001967983 */ /* 0x002f280000300800 */
[----:B------:R1:W-:Y:S04]  /*10180*/  STL [R1+0x2b0], R136 ;  /* 0x0002b08801007387 */ /* 0x0003e80000100800 */
[----:B--2---:R-:W2:Y:S04]  /*10190*/  LDL.LU R149, [R1+0x2c0] ;  /* 0x0002c00001957983 */ /* 0x004ea80000300800 */
[----:B------:R1:W-:Y:S04]  /*101a0*/  STL [R1+0x2b4], R0 ;  /* 0x0002b40001007387 */ /* 0x0003e80000100800 */
[----:B---3--:R-:W3:Y:S04]  /*101b0*/  LDL.LU R148, [R1+0x2c4] ;  /* 0x0002c40001947983 */ /* 0x008ee80000300800 */
[----:B----4-:R-:W4:Y:S04]  /*101c0*/  LDL.LU R147, [R1+0x2c8] ;  /* 0x0002c80001937983 */ /* 0x010f280000300800 */
[----:B------:R-:W4:Y:S04]  /*101d0*/  LDL.LU R146, [R1+0x2cc] ;  /* 0x0002cc0001927983 */ /* 0x000f280000300800 */
        /* <DEDUP_REMOVED lines=8> */
[----:B0-----:R-:W4:Y:S04]  /*10260*/  LDL.LU R137, [R1+0x2f0] ;  /* 0x0002f00001897983 */ /* 0x001f280000300800 */
[----:B-1----:R-:W4:Y:S04]  /*10270*/  LDL.LU R136, [R1+0x2f4] ;  /* 0x0002f40001887983 */ /* 0x002f280000300800 */
[----:B------:R-:W4:Y:S01]  /*10280*/  LDL.LU R0, [R1+0x2f8] ;  /* 0x0002f80001007983 */ /* 0x000f220000300800 */
[----:B------:R-:W-:-:S01]  /*10290*/  FADD R151, R50, R151 ;  /* 0x0000009732977221 */ /* 0x000fc20000000000 */
[----:B------:R-:W-:-:S04]  /*102a0*/  FADD R150, R51, R150 ;  /* 0x0000009633967221 */ /* 0x000fc80000000000 */
[----:B------:R0:W-:Y:S01]  /*102b0*/  STL [R1+0x2b8], R151 ;  /* 0x0002b89701007387 */ /* 0x0001e20000100800 */
[----:B--2---:R-:W-:-:S03]  /*102c0*/  FADD R149, R52, R149 ;  /* 0x0000009534957221 */ /* 0x004fc60000000000 */
[----:B------:R1:W-:Y:S01]  /*102d0*/  STL [R1+0x2bc], R150 ;  /* 0x0002bc9601007387 */ /* 0x0003e20000100800 */
[----:B---3--:R-:W-:-:S03]  /*102e0*/  FADD R148, R53, R148 ;  /* 0x0000009435947221 */ /* 0x008fc60000000000 */
[----:B------:R2:W-:Y:S01]  /*102f0*/  STL [R1+0x2c0], R149 ;  /* 0x0002c09501007387 */ /* 0x0005e20000100800 */
[----:B----4-:R-:W-:-:S03]  /*10300*/  FADD R147, R54, R147 ;  /* 0x0000009336937221 */ /* 0x010fc60000000000 */
        /* <DEDUP_REMOVED lines=198> */
[----:B------:R-:W-:Y:S01]  /*10f70*/  STL [R1+0x3c8], R151 ;  /* 0x0003c89701007387 */ /* 0x000fe20000100800 */
[----:B--2---:R-:W-:-:S03]  /*10f80*/  FADD R149, R120, R149 ;  /* 0x0000009578957221 */ /* 0x004fc60000000000 */
[----:B------:R-:W-:Y:S01]  /*10f90*/  STL [R1+0x3cc], R150 ;  /* 0x0003cc9601007387 */ /* 0x000fe20000100800 */
[----:B---3--:R-:W-:-:S03]  /*10fa0*/  FADD R148, R121, R148 ;  /* 0x0000009479947221 */ /* 0x008fc60000000000 */
[----:B------:R-:W-:Y:S01]  /*10fb0*/  STL [R1+0x3d0], R149 ;  /* 0x0003d09501007387 */ /* 0x000fe20000100800 */
[----:B----4-:R-:W-:-:S03]  /*10fc0*/  FADD R147, R122, R147 ;  /* 0x000000937a937221 */ /* 0x010fc60000000000 */
[----:B------:R-:W-:Y:S01]  /*10fd0*/  STL [R1+0x3d4], R148 ;  /* 0x0003d49401007387 */ /* 0x000fe20000100800 */
[----:B------:R-:W-:-:S03]  /*10fe0*/  FADD R146, R123, R146 ;  /* 0x000000927b927221 */ /* 0x000fc60000000000 */
        /* <DEDUP_REMOVED lines=17> */
[----:B------:R-:W-:-:S01]  /*11100*/  FADD R137, R132, R137 ;  /* 0x0000008984897221 */ /* 0x000fc20000000000 */
[----:B------:R-:W-:Y:S02]  /*11110*/  FADD R136, R133, R136 ;  /* 0x0000008885887221 */ /* 0x000fe40000000000 */
[----:B------:R-:W-:Y:S04]  /*11120*/  STL [R1+0x3fc], R138 ;  /* 0x0003fc8a01007387 */ /* 0x000fe80000100800 */
[----:B------:R0:W-:Y:S04]  /*11130*/  STL [R1+0x404], R136 ;  /* 0x0004048801007387 */ /* 0x0001e80000100800 */
[----:B------:R1:W-:Y:S04]  /*11140*/  STL [R1+0x400], R137 ;  /* 0x0004008901007387 */ /* 0x0003e80000100800 */
[----:B0-----:R-:W2:Y:S01]  /*11150*/  LDL.LU R136, [R1+0x40c] ;  /* 0x00040c0001887983 */ /* 0x001ea20000300800 */
[----:B------:R-:W-:-:S03]  /*11160*/  FADD R0, R134, R0 ;  /* 0x0000000086007221 */ /* 0x000fc60000000000 */
[----:B-1----:R-:W3:Y:S04]  /*11170*/  LDL.LU R137, [R1+0x410] ;  /* 0x0004100001897983 */ /* 0x002ee80000300800 */
[----:B------:R-:W4:Y:S04]  /*11180*/  LDL.LU R138, [R1+0x414] ;  /* 0x00041400018a7983 */ /* 0x000f280000300800 */
[----:B------:R0:W-:Y:S04]  /*11190*/  STL [R1+0x408], R0 ;  /* 0x0004080001007387 */ /* 0x0001e80000100800 */
        /* <DEDUP_REMOVED lines=13> */
[----:B0-----:R-:W4:Y:S01]  /*11270*/  LDL.LU R0, [R1+0x44c] ;  /* 0x00044c0001007983 */ /* 0x001f220000300800 */
[----:B--2---:R-:W-:-:S05]  /*11280*/  FADD R136, R135, R136 ;  /* 0x0000008887887221 */ /* 0x004fca0000000000 */
[----:B------:R0:W-:Y:S04]  /*11290*/  STL [R1+0x40c], R136 ;  /* 0x00040c8801007387 */ /* 0x0001e80000100800 */
[----:B0-----:R-:W3:Y:S02]  /*112a0*/  LDL.LU R136, [R1+0x4a4] ;  /* 0x0004a40001887983 */ /* 0x001ee40000300800 */
[----:B---3--:R-:W-:-:S05]  /*112b0*/  FADD R137, R136, R137 ;  /* 0x0000008988897221 */ /* 0x008fca0000000000 */
[----:B------:R0:W-:Y:S04]  /*112c0*/  STL [R1+0x410], R137 ;  /* 0x0004108901007387 */ /* 0x0001e80000100800 */
[----:B0-----:R-:W4:Y:S02]  /*112d0*/  LDL.LU R137, [R1+0x4a0] ;  /* 0x0004a00001897983 */ /* 0x001f240000300800 */
[----:B----4-:R-:W-:-:S05]  /*112e0*/  FADD R138, R137, R138 ;  /* 0x0000008a898a7221 */ /* 0x010fca0000000000 */
[----:B------:R0:W-:Y:S04]  /*112f0*/  STL [R1+0x414], R138 ;  /* 0x0004148a01007387 */ /* 0x0001e80000100800 */
[----:B0-----:R-:W2:Y:S02]  /*11300*/  LDL.LU R138, [R1+0x49c] ;  /* 0x00049c00018a7983 */ /* 0x001ea40000300800 */
[----:B--2---:R-:W-:-:S05]  /*11310*/  FADD R139, R138, R139 ;  /* 0x0000008b8a8b7221 */ /* 0x004fca0000000000 */
        /* <DEDUP_REMOVED lines=37> */
[----:B0-----:R-:W2:Y:S01]  /*11570*/  LDL.LU R151, [R1+0x468] ;  /* 0x0004680001977983 */ /* 0x001ea20000300800 */
[----:B------:R-:W-:Y:S01]  /*11580*/  UMOV UR6, URZ ;  /* 0x0000003f00067c82 */ /* 0x000fe20008000000 */
[----:B--2---:R-:W-:-:S05]  /*11590*/  FADD R0, R0, R151 ;  /* 0x0000009700007221 */ /* 0x004fca0000000000 */
[----:B------:R0:W-:Y:S02]  /*115a0*/  STL [R1+0x44c], R0 ;  /* 0x00044c0001007387 */ /* 0x0001e40000100800 */
.L_x_24:
[----:B------:R-:W-:Y:S05]  /*115b0*/  @!P1 BRA `(.L_x_25) ;  /* 0x0000000000049947 */ /* 0x000fea0003800000 */
[----:B------:R-:W-:Y:S01]  /*115c0*/  BPT.TRAP 0x1 ;  /* 0x000000040000795c */ /* 0x000fe20000300000 */
.L_x_25:
[----:B------:R-:W-:Y:S02]  /*115d0*/  UISETP.GT.U32.AND UP0, UPT, UR13, 0x1, UPT ;  /* 0x000000010d00788c */ /* 0x000fe4000bf04070 */
[----:B------:R-:W-:-:S04]  /*115e0*/  ULEA UR8, UR25, UR12, 0x3 ;  /* 0x0000000c19087291 */ /* 0x000fc8000f8e183f */
[----:B------:R-:W-:Y:S01]  /*115f0*/  UIADD3 UR8, UR8, 0x18, URZ ;  /* 0x0000001808087890 */ /* 0x000fe2000fffe03f */
[----:B------:R-:W-:-:S03]  /*11600*/  PLOP3.LUT P0, PT, PT, PT, UP0, 0x80, 0x0 ;  /* 0x000000000000781c */ /* 0x000fc60003f0f008 */
[----:B------:R-:W-:-:S09]  /*11610*/  UPRMT UR8, URZ, 0x654, UR8 ;  /* 0x000006543f087896 */ /* 0x000fd20008000008 */
[----:B------:R-:W-:Y:S01]  /*11620*/  SYNCS.ARRIVE.TRANS64.RED.A1T0 RZ, [UR8], RZ ;  /* 0x000000ffffff79a7 */ /* 0x000fe20008100408 */
[----:B------:R-:W-:Y:S05]  /*11630*/  @P0 BRA `(.L_x_26) ;  /* 0x0000000000040947 */ /* 0x000fea0003800000 */
[----:B------:R-:W-:Y:S01]  /*11640*/  BPT.TRAP 0x1 ;  /* 0x000000040000795c */ /* 0x000fe20000300000 */
.L_x_26:
[----:B------:R-:W-:Y:S02]  /*11650*/  UISETP.GT.AND UP2, UPT, UR26, 0x1, UPT ;  /* 0x000000011a00788c */ /* 0x000fe4000bf44270 */
[----:B------:R-:W-:Y:S02]  /*11660*/  UIADD3 UR23, UR23, 0x1, URZ ;  /* 0x0000000117177890 */ /* 0x000fe4000fffe03f */
[----:B------:R-:W-:Y:S02]  /*11670*/  UIADD3 UR25, UR25, 0x1, URZ ;  /* 0x0000000119197890 */ /* 0x000fe4000fffe03f */
[----:B------:R-:W-:Y:S01]  /*11680*/  PLOP3.LUT P0, PT, PT, PT, UP2, 0x80, 0x0 ;  /* 0x000000000000781c */ /* 0x000fe20003f0f028 */
[----:B------:R-:W-:Y:S02]  /*11690*/  UISETP.NE.AND UP0, UPT, UR23, 0x3, UPT ;  /* 0x000000031700788c */ /* 0x000fe4000bf05270 */
[----:B------:R-:W-:Y:S02]  /*116a0*/  UIADD3 UR16, UR26, -0x1, URZ ;  /* 0xffffffff1a107890 */ /* 0x000fe4000fffe03f */
[----:B------:R-:W-:-:S02]  /*116b0*/  USEL UR8, URZ, 0x1, UP0 ;  /* 0x000000013f087887 */ /* 0x000fc40008000000 */
[----:B------:R-:W-:Y:S02]  /*116c0*/  UISETP.NE.AND UP1, UPT, UR25, 0x3, UPT ;  /* 0x000000031900788c */ /* 0x000fe4000bf25270 */
[----:B------:R-:W-:Y:S02]  /*116d0*/  ULOP3.LUT UR24, UR24, UR8, URZ, 0x3c, !UPT ;  /* 0x0000000818187292 */ /* 0x000fe4000f8e3c3f */
[----:B------:R-:W-:Y:S02]  /*116e0*/  USEL UR23, UR23, URZ, UP0 ;  /* 0x0000003f17177287 */ /* 0x000fe40008000000 */
[----:B------:R-:W-:Y:S01]  /*116f0*/  USEL UR25, UR25, URZ, UP1 ;  /* 0x0000003f19197287 */ /* 0x000fe20008800000 */
[----:B------:R-:W-:Y:S01]  /*11700*/  UMOV UR8, 0x1 ;  /* 0x0000000100087882 */ /* 0x000fe20000000000 */
[----:B------:R-:W-:Y:S01]  /*11710*/  UMOV UR26, UR16 ;  /* 0x00000010001a7c82 */ /* 0x000fe20008000000 */
[----:B------:R-:W-:Y:S09]  /*11720*/  @P0 BRA `(.L_x_27) ;  /* 0xffffff7400840947 */ /* 0x000ff2000383ffff */
.L_x_19:
[----:B------:R-:W-:-:S04]  /*11730*/  UISETP.NE.AND UP0, UPT, UR6, URZ, UPT ;  /* 0x0000003f0600728c */ /* 0x000fc8000bf05270 */
[----:B------:R-:W-:-:S06]  /*11740*/  USEL UR6, URZ, 0x1, !UP0 ;  /* 0x000000013f067887 */ /* 0x000fcc000c000000 */
[----:B------:R-:W-:-:S13]  /*11750*/  ISETP.NE.AND P0, PT, RZ, UR6, PT ;  /* 0x00000006ff007c0c */ /* 0x000fda000bf05270 */
[----:B------:R-:W-:Y:S05]  /*11760*/  @!P0 BRA `(.L_x_28) ;  /* 0x0000003800188947 */ /* 0x000fea0003800000 */
[----:B------:R1:W-:Y:S04]  /*11770*/  STL [R1+0x620], R41 ;  /* 0x0006202901007387 */ /* 0x0003e80000100800 */
[----:B-1----:R-:W3:Y:S04]  /*11780*/  LDL.LU R41, [R1] ;  /* 0x0000000001297983 */ /* 0x002ee80000300800 */
[----:B------:R1:W-:Y:S04]  /*11790*/  STL [R1+0x61c], R42 ;  /* 0x00061c2a01007387 */ /* 0x0003e80000100800 */
[----:B-1----:R-:W4:Y:S04]  /*117a0*/  LDL.LU R42, [R1+0x4] ;  /* 0x00000400012a7983 */ /* 0x002f280000300800 */
[----:B------:R1:W-:Y:S04]  /*117b0*/  STL [R1+0x618], R43 ;  /* 0x0006182b01007387 */ /* 0x0003e80000100800 */
[----:B-1----:R-:W2:Y:S04]  /*117c0*/  LDL.LU R43, [R1+0x8] ;  /* 0x00000800012b7983 */ /* 0x002ea80000300800 */
        /* <DEDUP_REMOVED lines=146> */
[----:B0-----:R-:W2:Y:S04]  /*120f0*/  LDL.LU R0, [R1+0x204] ;  /* 0x0002040001007983 */ /* 0x001ea80000300800 */
[----:B------:R0:W-:Y:S04]  /*12100*/  STL [R1+0x4f0], R117 ;  /* 0x0004f07501007387 */ /* 0x0001e80000100800 */
        /* <DEDUP_REMOVED lines=68> */
[----:B0-----:R-:W2:Y:S01]  /*12550*/  LDL.LU R151, [R1+0x130] ;  /* 0x0001300001977983 */ /* 0x001ea20000300800 */
[----:B---3-5:R-:W-:Y:S01]  /*12560*/  FADD R2, R41, R2 ;  /* 0x0000000229027221 */ /* 0x028fe20000000000 */
[----:B----4-:R-:W-:Y:S01]  /*12570*/  FADD R3, R42, R3 ;  /* 0x000000032a037221 */ /* 0x010fe20000000000 */
[----:B--2---:R-:W-:Y:S01]  /*12580*/  FADD R4, R43, R4 ;  /* 0x000000042b047221 */ /* 0x004fe20000000000 */
[----:B------:R-:W2:Y:S01]  /*12590*/  LDL.LU R41, [R1+0x620] ;  /* 0x0006200001297983 */ /* 0x000ea20000300800 */
[----:B------:R-:W-:Y:S01]  /*125a0*/  FADD R5, R44, R5 ;  /* 0x000000052c057221 */ /* 0x000fe20000000000 */
[----:B------:R-:W-:-:S02]  /*125b0*/  FADD R6, R45, R6 ;  /* 0x000000062d067221 */ /* 0x000fc40000000000 */
[----:B------:R-:W3:Y:S01]  /*125c0*/  LDL.LU R42, [R1+0x61c] ;  /* 0x00061c00012a7983 */ /* 0x000ee20000300800 */
[----:B------:R-:W-:-:S03]  /*125d0*/  FADD R7, R46, R7 ;  /* 0x000000072e077221 */ /* 0x000fc60000000000 */
[----:B------:R-:W4:Y:S01]  /*125e0*/  LDL.LU R43, [R1+0x618] ;  /* 0x00061800012b7983 */ /* 0x000f220000300800 */
[----:B------:R-:W-:-:S03]  /*125f0*/  FADD R8, R47, R8 ;  /* 0x000000082f087221 */ /* 0x000fc60000000000 */
[----:B------:R-:W2:Y:S01]  /*12600*/  LDL.LU R44, [R1+0x614] ;  /* 0x00061400012c7983 */ /* 0x000ea20000300800 */
[----:B------:R-:W-:-:S03]  /*12610*/  FADD R9, R48, R9 ;  /* 0x0000000930097221 */ /* 0x000fc60000000000 */
        /* <DEDUP_REMOVED lines=133> */
[----:B------:R-:W-:Y:S01]  /*12e70*/  FADD R204, R115, R204 ;  /* 0x000000cc73cc7221 */ /* 0x000fe20000000000 */
[----:B------:R-:W-:Y:S02]  /*12e80*/  FADD R118, R119, R118 ;  /* 0x0000007677767221 */ /* 0x000fe40000000000 */
[----:B------:R-:W2:Y:S01]  /*12e90*/  LDL.LU R112, [R1+0x504] ;  /* 0x0005040001707983 */ /* 0x000ea20000300800 */
[----:B------:R-:W-:-:S03]  /*12ea0*/  FADD R205, R116, R205 ;  /* 0x000000cd74cd7221 */ /* 0x000fc60000000000 */
[----:B------:R-:W2:Y:S01]  /*12eb0*/  LDL.LU R113, [R1+0x500] ;  /* 0x0005000001717983 */ /* 0x000ea20000300800 */
[----:B------:R-:W-:-:S03]  /*12ec0*/  FADD R0, R117, R0 ;  /* 0x0000000075007221 */ /* 0x000fc60000000000 */
[----:B------:R-:W2:Y:S01]  /*12ed0*/  LDL.LU R114, [R1+0x4fc] ;  /* 0x0004fc0001727983 */ /* 0x000ea20000300800 */
[----:B------:R-:W-:-:S03]  /*12ee0*/  FADD R208, R149, R208 ;  /* 0x000000d095d07221 */ /* 0x000fc60000000000 */
[----:B------:R-:W2:Y:S04]  /*12ef0*/  LDL.LU R115, [R1+0x4f8] ;  /* 0x0004f80001737983 */ /* 0x000ea80000300800 */
[----:B------:R-:W2:Y:S01]  /*12f00*/  LDL.LU R116, [R1+0x4f4] ;  /* 0x0004f40001747983 */ /* 0x000ea20000300800 */
[----:B------:R-:W-:Y:S01]  /*12f10*/  FADD R207, R150, R207 ;  /* 0x000000cf96cf7221 */ /* 0x000fe20000000000 */
[----:B------:R-:W-:Y:S01]  /*12f20*/  FADD R206, R151, R206 ;  /* 0x000000ce97ce7221 */ /* 0x000fe20000000000 */
[----:B------:R-:W-:Y:S01]  /*12f30*/  FADD R237, R120, R237 ;  /* 0x000000ed78ed7221 */ /* 0x000fe20000000000 */
[----:B------:R-:W3:Y:S01]  /*12f40*/  LDL.LU R117, [R1+0x1b8] ;  /* 0x0001b80001757983 */ /* 0x000ee20000300800 */
[----:B------:R-:W-:Y:S01]  /*12f50*/  FADD R236, R121, R236 ;  /* 0x000000ec79ec7221 */ /* 0x000fe20000000000 */
[----:B------:R-:W-:Y:S01]  /*12f60*/  FADD R235, R122, R235 ;  /* 0x000000eb7aeb7221 */ /* 0x000fe20000000000 */
[----:B------:R-:W-:Y:S01]  /*12f70*/  FADD R234, R123, R234 ;  /* 0x000000ea7bea7221 */ /* 0x000fe20000000000 */
[----:B------:R-:W3:Y:S01]  /*12f80*/  LDL.LU R149, [R1+0x208] ;  /* 0x0002080001957983 */ /* 0x000ee20000300800 */
[----:B------:R-:W-:Y:S01]  /*12f90*/  FADD R233, R124, R233 ;  /* 0x000000e97ce97221 */ /* 0x000fe20000000000 */
[----:B------:R-:W-:Y:S01]  /*12fa0*/  FADD R232, R125, R232 ;  /* 0x000000e87de87221 */ /* 0x000fe20000000000 */
[----:B------:R-:W-:Y:S01]  /*12fb0*/  FADD R231, R126, R231 ;  /* 0x000000e77ee77221 */ /* 0x000fe20000000000 */
[----:B------:R0:W-:Y:S01]  /*12fc0*/  STL [R1+0x200], R118 ;  /* 0x0002007601007387 */ /* 0x0001e20000100800 */
[----:B------:R-:W-:Y:S01]  /*12fd0*/  FADD R230, R127, R230 ;  /* 0x000000e67fe67221 */ /* 0x000fe20000000000 */
        /* <DEDUP_REMOVED lines=8> */
[----:B0-----:R-:W4:Y:S01]  /*13060*/  LDL.LU R118, [R1+0x1bc] ;  /* 0x0001bc0001767983 */ /* 0x001f220000300800 */
[----:B------:R-:W-:Y:S01]  /*13070*/  FADD R215, R142, R215 ;  /* 0x000000d78ed77221 */ /* 0x000fe20000000000 */
[----:B------:R-:W-:Y:S01]  /*13080*/  FADD R224, R133, R224 ;  /* 0x000000e085e07221 */ /* 0x000fe20000000000 */
[----:B------:R-:W-:Y:S01]  /*13090*/  FADD R214, R143, R214 ;  /* 0x000000d68fd67221 */ /* 0x000fe20000000000 */
[----:B------:R0:W-:Y:S01]  /*130a0*/  STL [R1+0x204], R0 ;  /* 0x0002040001007387 */ /* 0x0001e20000100800 */
[----:B------:R-:W-:Y:S01]  /*130b0*/  FADD R223, R134, R223 ;  /* 0x000000df86df7221 */ /* 0x000fe20000000000 */
[----:B------:R-:W-:Y:S01]  /*130c0*/  FADD R213, R144, R213 ;  /* 0x000000d590d57221 */ /* 0x000fe20000000000 */
[----:B------:R-:W-:Y:S01]  /*130d0*/  FADD R222, R135, R222 ;  /* 0x000000de87de7221 */ /* 0x000fe20000000000 */
[----:B------:R-:W4:Y:S01]  /*130e0*/  LDL.LU R150, [R1+0x20c] ;  /* 0x00020c0001967983 */ /* 0x000f220000300800 */
[----:B------:R-:W-:Y:S01]  /*130f0*/  FADD R212, R145, R212 ;  /* 0x000000d491d47221 */ /* 0x000fe20000000000 */
[----:B------:R-:W-:Y:S01]  /*13100*/  FADD R221, R136, R221 ;  /* 0x000000dd88dd7221 */ /* 0x000fe20000000000 */
[----:B------:R-:W-:Y:S01]  /*13110*/  FADD R211, R146, R211 ;  /* 0x000000d392d37221 */ /* 0x000fe20000000000 */
[----:B------:R-:W2:Y:S01]  /*13120*/  LDL.LU R119, [R1+0x1c0] ;  /* 0x0001c00001777983 */ /* 0x000ea20000300800 */
[----:B------:R-:W-:Y:S01]  /*13130*/  FADD R220, R137, R220 ;  /* 0x000000dc89dc7221 */ /* 0x000fe20000000000 */
[----:B------:R-:W-:Y:S01]  /*13140*/  FADD R210, R147, R210 ;  /* 0x000000d293d27221 */ /* 0x000fe20000000000 */
[----:B------:R-:W-:Y:S01]  /*13150*/  FADD R219, R138, R219 ;  /* 0x000000db8adb7221 */ /* 0x000fe20000000000 */
[----:B------:R-:W2:Y:S01]  /*13160*/  LDL.LU R151, [R1+0x210] ;  /* 0x0002100001977983 */ /* 0x000ea20000300800 */
[----:B------:R-:W-:-:S03]  /*13170*/  FADD R209, R148, R209 ;  /* 0x000000d194d17221 */ /* 0x000fc60000000000 */
[----:B------:R-:W2:Y:S04]  /*13180*/  LDL.LU R120, [R1+0x1c4] ;  /* 0x0001c40001787983 */ /* 0x000ea80000300800 */
[----:B0-----:R-:W2:Y:S04]  /*13190*/  LDL.LU R0, [R1+0x214] ;  /* 0x0002140001007983 */ /* 0x001ea80000300800 */
        /* <DEDUP_REMOVED lines=28> */
[----:B---3--:R-:W-:-:S03]  /*13360*/  FADD R149, R117, R149 ;  /* 0x0000009575957221 */ /* 0x008fc60000000000 */
[----:B------:R-:W3:Y:S04]  /*13370*/  LDL.LU R117, [R1+0x4f0] ;  /* 0x0004f00001757983 */ /* 0x000ee80000300800 */
[----:B------:R0:W-:Y:S04]  /*13380*/  STL [R1+0x208], R149 ;  /* 0x0002089501007387 */ /* 0x0001e80000100800 */
[----:B0-----:R-:W3:Y:S01]  /*13390*/  LDL.LU R149, [R1+0x250] ;  /* 0x0002500001957983 */ /* 0x001ee20000300800 */
[----:B----4-:R-:W-:-:S03]  /*133a0*/  FADD R150, R118, R150 ;  /* 0x0000009676967221 */ /* 0x010fc60000000000 */
[----:B------:R-:W4:Y:S04]  /*133b0*/  LDL.LU R118, [R1+0x4ec] ;  /* 0x0004ec0001767983 */ /* 0x000f280000300800 */
[----:B------:R0:W-:Y:S01]  /*133c0*/  STL [R1+0x20c], R150 ;  /* 0x00020c9601007387 */ /* 0x0001e20000100800 */
[----:B--2---:R-:W-:-:S03]  /*133d0*/  FADD R151, R119, R151 ;  /* 0x0000009777977221 */ /* 0x004fc60000000000 */
[----:B0-----:R-:W2:Y:S04]  /*133e0*/  LDL.LU R150, [R1+0x254] ;  /* 0x0002540001967983 */ /* 0x001ea80000300800 */
[----:B------:R-:W4:Y:S04]  /*133f0*/  LDL.LU R119, [R1+0x4e8] ;  /* 0x0004e80001777983 */ /* 0x000f280000300800 */
[----:B------:R0:W-:Y:S04]  /*13400*/  STL [R1+0x210], R151 ;  /* 0x0002109701007387 */ /* 0x0001e80000100800 */
[----:B0-----:R-:W4:Y:S01]  /*13410*/  LDL.LU R151, [R1+0x258] ;  /* 0x0002580001977983 */ /* 0x001f220000300800 */
[----:B------:R-:W-:Y:S01]  /*13420*/  FADD R0, R120, R0 ;  /* 0x0000000078007221 */ /* 0x000fe20000000000 */
[----:B------:R-:W-:-:S02]  /*13430*/  FADD R122, R121, R122 ;  /* 0x0000007a797a7221 */ /* 0x000fc40000000000 */
[----:B------:R-:W4:Y:S01]  /*13440*/  LDL.LU R120, [R1+0x4e4] ;  /* 0x0004e40001787983 */ /* 0x000f220000300800 */
[----:B------:R-:W-:-:S03]  /*13450*/  FADD R124, R123, R124 ;  /* 0x0000007c7b7c7221 */ /* 0x000fc60000000000 */
[----:B------:R0:W-:Y:S01]  /*13460*/  STL [R1+0x214], R0 ;  /* 0x0002140001007387 */ /* 0x0001e20000100800 */
[----:B------:R-:W-:-:S03]  /*13470*/  FADD R126, R125, R126 ;  /* 0x0000007e7d7e7221 */ /* 0x000fc60000000000 */
[----:B0-----:R-:W4:Y:S04]  /*13480*/  LDL.LU R0, [R1+0x25c] ;  /* 0x00025c0001007983 */ /* 0x001f280000300800 */
[----:B------:R-:W4:Y:S04]  /*13490*/  LDL.LU R121, [R1+0x4e0] ;  /* 0x0004e00001797983 */ /* 0x000f280000300800 */
[----:B------:R0:W-:Y:S01]  /*134a0*/  STL [R1+0x218], R122 ;  /* 0x0002187a01007387 */ /* 0x0001e20000100800 */
[----:B------:R-:W-:Y:S01]  /*134b0*/  FADD R128, R127, R128 ;  /* 0x000000807f807221 */ /* 0x000fe20000000000 */
[----:B------:R-:W-:-:S02]  /*134c0*/  FADD R139, R129, R139 ;  /* 0x0000008b818b7221 */ /* 0x000fc40000000000 */
[----:B0-----:R-:W4:Y:S04]  /*134d0*/  LDL.LU R122, [R1+0x4dc] ;  /* 0x0004dc00017a7983 */ /* 0x001f280000300800 */
[----:B------:R-:W4:Y:S04]  /*134e0*/  LDL.LU R123, [R1+0x4d8] ;  /* 0x0004d800017b7983 */ /* 0x000f280000300800 */
[----:B------:R0:W-:Y:S01]  /*134f0*/  STL [R1+0x21c], R124 ;  /* 0x00021c7c01007387 */ /* 0x0001e20000100800 */
[----:B------:R-:W-:-:S03]  /*13500*/  FADD R140, R130, R140 ;  /* 0x0000008c828c7221 */ /* 0x000fc60000000000 */
        /* <DEDUP_REMOVED lines=34> */
[----:B------:R0:W-:Y:S04]  /*13730*/  STL [R1+0x240], R145 ;  /* 0x0002409101007387 */ /* 0x0001e80000100800 */
[----:B0-----:R-:W4:Y:S04]  /*13740*/  LDL.LU R145, [R1+0x278] ;  /* 0x0002780001917983 */ /* 0x001f280000300800 */
[----:B------:R-:W4:Y:S04]  /*13750*/  LDL.LU R136, [R1+0x4a4] ;  /* 0x0004a40001887983 */ /* 0x000f280000300800 */
[----:B------:R0:W-:Y:S04]  /*13760*/  STL [R1+0x244], R146 ;  /* 0x0002449201007387 */ /* 0x0001e80000100800 */
[----:B0-----:R-:W4:Y:S04]  /*13770*/  LDL.LU R146, [R1+0x27c] ;  /* 0x00027c0001927983 */ /* 0x001f280000300800 */
[----:B------:R-:W4:Y:S04]  /*13780*/  LDL.LU R137, [R1+0x4a0] ;  /* 0x0004a00001897983 */ /* 0x000f280000300800 */
[----:B------:R0:W-:Y:S04]  /*13790*/  STL [R1+0x248], R147 ;  /* 0x0002489301007387 */ /* 0x0001e80000100800 */
[----:B0-----:R-:W4:Y:S04]  /*137a0*/  LDL.LU R147, [R1+0x280] ;  /* 0x0002800001937983 */ /* 0x001f280000300800 */
[----:B------:R-:W4:Y:S01]  /*137b0*/  LDL.LU R138, [R1+0x49c] ;  /* 0x00049c00018a7983 */ /* 0x000f220000300800 */
[----:B---3--:R-:W-:-:S03]  /*137c0*/  FADD R149, R24, R149 ;  /* 0x0000009518957221 */ /* 0x008fc60000000000 */
[----:B------:R0:W-:Y:S04]  /*137d0*/  STL [R1+0x24c], R148 ;  /* 0x00024c9401007387 */ /* 0x0001e80000100800 */
[----:B0-----:R-:W3:Y:S04]  /*137e0*/  LDL.LU R148, [R1+0x284] ;  /* 0x0002840001947983 */ /* 0x001ee80000300800 */
[----:B------:R0:W-:Y:S01]  /*137f0*/  STL [R1+0x250], R149 ;  /* 0x0002509501007387 */ /* 0x0001e20000100800 */
[----:B--2---:R-:W-:-:S03]  /*13800*/  FADD R150, R25, R150 ;  /* 0x0000009619967221 */ /* 0x004fc60000000000 */
[----:B0-----:R-:W2:Y:S04]  /*13810*/  LDL.LU R149, [R1+0x288] ;  /* 0x0002880001957983 */ /* 0x001ea80000300800 */
[----:B------:R0:W-:Y:S04]  /*13820*/  STL [R1+0x254], R150 ;  /* 0x0002549601007387 */ /* 0x0001e80000100800 */
[----:B0-----:R-:W2:Y:S01]  /*13830*/  LDL.LU R150, [R1+0x28c] ;  /* 0x00028c0001967983 */ /* 0x001ea20000300800 */
[----:B----4-:R-:W-:-:S05]  /*13840*/  FADD R151, R26, R151 ;  /* 0x000000971a977221 */ /* 0x010fca0000000000 */
[----:B------:R0:W-:Y:S04]  /*13850*/  STL [R1+0x258], R151 ;  /* 0x0002589701007387 */ /* 0x0001e80000100800 */
[----:B0-----:R-:W4:Y:S01]  /*13860*/  LDL.LU R151, [R1+0x290] ;  /* 0x0002900001977983 */ /* 0x001f220000300800 */
[----:B------:R-:W-:-:S03]  /*13870*/  FADD R0, R27, R0 ;  /* 0x000000001b007221 */ /* 0x000fc60000000000 */
[----:B------:R-:W4:Y:S04]  /*13880*/  LDL.LU R27, [R1+0x2c8] ;  /* 0x0002c800011b7983 */ /* 0x000f280000300800 */
[----:B------:R-:W4:Y:S04]  /*13890*/  LDL.LU R26, [R1+0x2cc] ;  /* 0x0002cc00011a7983 */ /* 0x000f280000300800 */
[----:B------:R-:W4:Y:S04]  /*138a0*/  LDL.LU R25, [R1+0x2d0] ;  /* 0x0002d00001197983 */ /* 0x000f280000300800 */
[----:B------:R0:W-:Y:S04]  /*138b0*/  STL [R1+0x25c], R0 ;  /* 0x00025c0001007387 */ /* 0x0001e80000100800 */
[----:B------:R-:W4:Y:S04]  /*138c0*/  LDL.LU R24, [R1+0x2d4] ;  /* 0x0002d40001187983 */ /* 0x000f280000300800 */
[----:B0-----:R-:W4:Y:S01]  /*138d0*/  LDL.LU R0, [R1+0x2d8] ;  /* 0x0002d80001007983 */ /* 0x001f220000300800 */
[----:B------:R-:W-:-:S05]  /*138e0*/  FADD R139, R28, R139 ;  /* 0x0000008b1c8b7221 */ /* 0x000fca0000000000 */
[----:B------:R0:W-:Y:S04]  /*138f0*/  STL [R1+0x260], R139 ;  /* 0x0002608b01007387 */ /* 0x0001e80000100800 */
[----:B0-----:R-:W4:Y:S01]  /*13900*/  LDL.LU R139, [R1+0x498] ;  /* 0x00049800018b7983 */ /* 0x001f220000300800 */
[----:B------:R-:W-:-:S03]  /*13910*/  FADD R140, R29, R140 ;  /* 0x0000008c1d8c7221 */ /* 0x000fc60000000000 */
[----:B------:R-:W4:Y:S04]  /*13920*/  LDL.LU R28, [R1+0x2c4] ;  /* 0x0002c400011c7983 */ /* 0x000f280000300800 */
        /* <DEDUP_REMOVED lines=30> */
[----:B---3--:R-:W-:-:S03]  /*13b10*/  FADD R148, R37, R148 ;  /* 0x0000009425947221 */ /* 0x008fc60000000000 */
[----:B------:R-:W3:Y:S04]  /*13b20*/  LDL.LU R36, [R1+0x2a4] ;  /* 0x0002a40001247983 */ /* 0x000ee80000300800 */
[----:B------:R0:W-:Y:S01]  /*13b30*/  STL [R1+0x284], R148 ;  /* 0x0002849401007387 */ /* 0x0001e20000100800 */
[----:B--2---:R-:W-:-:S03]  /*13b40*/  FADD R149, R38, R149 ;  /* 0x0000009526957221 */ /* 0x004fc60000000000 */
[----:B0-----:R-:W2:Y:S04]  /*13b50*/  LDL.LU R148, [R1+0x474] ;  /* 0x0004740001947983 */ /* 0x001ea80000300800 */
[----:B------:R-:W2:Y:S04]  /*13b60*/  LDL.LU R37, [R1+0x2a0] ;  /* 0x0002a00001257983 */ /* 0x000ea80000300800 */
[----:B------:R0:W-:Y:S01]  /*13b70*/  STL [R1+0x288], R149 ;  /* 0x0002889501007387 */ /* 0x0001e20000100800 */
[----:B------:R-:W-:-:S03]  /*13b80*/  FADD R150, R39, R150 ;  /* 0x0000009627967221 */ /* 0x000fc60000000000 */
[----:B0-----:R-:W2:Y:S04]  /*13b90*/  LDL.LU R149, [R1+0x470] ;  /* 0x0004700001957983 */ /* 0x001ea80000300800 */
[----:B------:R-:W2:Y:S04]  /*13ba0*/  LDL.LU R38, [R1+0x29c] ;  /* 0x00029c0001267983 */ /* 0x000ea80000300800 */
[----:B------:R0:W-:Y:S01]  /*13bb0*/  STL [R1+0x28c], R150 ;  /* 0x00028c9601007387 */ /* 0x0001e20000100800 */
[----:B----4-:R-:W-:-:S03]  /*13bc0*/  FADD R151, R40, R151 ;  /* 0x0000009728977221 */ /* 0x010fc60000000000 */
[----:B0-----:R-:W4:Y:S04]  /*13bd0*/  LDL.LU R150, [R1+0x46c] ;  /* 0x00046c0001967983 */ /* 0x001f280000300800 */
[----:B------:R-:W4:Y:S04]  /*13be0*/  LDL.LU R39, [R1+0x298] ;  /* 0x0002980001277983 */ /* 0x000f280000300800 */
[----:B------:R0:W-:Y:S04]  /*13bf0*/  STL [R1+0x290], R151 ;  /* 0x0002909701007387 */ /* 0x0001e80000100800 */
[----:B0-----:R-:W4:Y:S04]  /*13c00*/  LDL.LU R151, [R1+0x468] ;  /* 0x0004680001977983 */ /* 0x001f280000300800 */
[----:B------:R-:W4:Y:S01]  /*13c10*/  LDL.LU R40, [R1+0x294] ;  /* 0x0002940001287983 */ /* 0x000f220000300800 */
        /* <DEDUP_REMOVED lines=13> */
[----:B---3--:R-:W-:Y:S01]  /*13cf0*/  FADD R36, R45, R36 ;  /* 0x000000242d247221 */ /* 0x008fe20000000000 */
[----:B--2---:R-:W-:Y:S01]  /*13d00*/  FADD R37, R44, R37 ;  /* 0x000000252c257221 */ /* 0x004fe20000000000 */
[----:B------:R-:W-:Y:S01]  /*13d10*/  FADD R38, R43, R38 ;  /* 0x000000262b267221 */ /* 0x000fe20000000000 */
[----:B----4-:R-:W-:Y:S01]  /*13d20*/  FADD R39, R42, R39 ;  /* 0x000000272a277221 */ /* 0x010fe20000000000 */
[----:B------:R-:W-:-:S05]  /*13d30*/  FADD R40, R41, R40 ;  /* 0x0000002829287221 */ /* 0x000fca0000000000 */
[----:B------:R0:W-:Y:S04]  /*13d40*/  STL [R1+0x294], R40 ;  /* 0x0002942801007387 */ /* 0x0001e80000100800 */
        /* <DEDUP_REMOVED lines=14> */
[----:B------:R-:W4:Y:S04]  /*13e30*/  LDL.LU R53, [R1+0x2dc] ;  /* 0x0002dc0001357983 */ /* 0x000f280000300800 */
[----:B------:R4:W-:Y:S04]  /*13e40*/  STL [R1+0x2d0], R25 ;  /* 0x0002d01901007387 */ /* 0x0009e80000100800 */
[----:B------:R-:W4:Y:S04]  /*13e50*/  LDL.LU R52, [R1+0x2e0] ;  /* 0x0002e00001347983 */ /* 0x000f280000300800 */
[----:B------:R4:W-:Y:S04]  /*13e60*/  STL [R1+0x2d4], R24 ;  /* 0x0002d41801007387 */ /* 0x0009e80000100800 */
        /* <DEDUP_REMOVED lines=14> */
[----:B--2---:R-:W2:Y:S04]  /*13f50*/  LDL.LU R38, [R1+0x318] ;  /* 0x0003180001267983 */ /* 0x004ea80000300800 */
        /* <DEDUP_REMOVED lines=14> */
[----:B------:R-:W4:Y:S01]  /*14040*/  LDL.LU R0, [R1+0x354] ;  /* 0x0003540001007983 */ /* 0x000f220000300800 */
[----:B------:R-:W-:Y:S01]  /*14050*/  FADD R53, R59, R53 ;  /* 0x000000353b357221 */ /* 0x000fe20000000000 */
        /* <DEDUP_REMOVED lines=242> */
[----:B------:R-:W-:Y:S01]  /*14f80*/  FADD R24, R150, R24 ;  /* 0x0000001896187221 */ /* 0x000fe20000000000 */
[----:B------:R-:W-:-:S05]  /*14f90*/  FADD R0, R0, R151 ;  /* 0x0000009700007221 */ /* 0x000fca0000000000 */
[----:B------:R1:W-:Y:S04]  /*14fa0*/  STL [R1+0x44c], R0 ;  /* 0x00044c0001007387 */ /* 0x0003e80000100800 */
[----:B------:R1:W-:Y:S04]  /*14fb0*/  STL [R1+0x444], R25 ;  /* 0x0004441901007387 */ /* 0x0003e80000100800 */
[----:B------:R1:W-:Y:S02]  /*14fc0*/  STL [R1+0x448], R24 ;  /* 0x0004481801007387 */ /* 0x0003e40000100800 */
.L_x_28:
[----:B01----:R-:W0:Y:S02]  /*14fd0*/  LDC R0, c[0x0][0x28c] ;  /* 0x0000a300ff007b82 */ /* 0x003e240000000800 */
[----:B0-----:R-:W-:-:S13]  /*14fe0*/  ISETP.GE.AND P0, PT, R0, 0x1, PT ;  /* 0x000000010000780c */ /* 0x001fda0003f06270 */
[----:B------:R-:W-:Y:S05]  /*14ff0*/  @!P0 BRA `(.L_x_29) ;  /* 0x0000000000488947 */ /* 0x000fea0003800000 */
[----:B------:R-:W-:-:S06]  /*15000*/  UISETP.NE.AND UP0, UPT, UR22, 0x3, UPT ;  /* 0x000000031600788c */ /* 0x000fcc000bf05270 */
[----:B------:R-:W-:-:S13]  /*15010*/  PLOP3.LUT P0, PT, PT, PT, UP0, 0x80, 0x0 ;  /* 0x000000000000781c */ /* 0x000fda0003f0f008 */
[----:B------:R-:W-:Y:S05]  /*15020*/  @!P0 BRA `(.L_x_30) ;  /* 0x0000000000048947 */ /* 0x000fea0003800000 */
[----:B------:R-:W-:Y:S01]  /*15030*/  BPT.TRAP 0x1 ;  /* 0x000000040000795c */ /* 0x000fe20000300000 */
.L_x_30:
[----:B------:R-:W-:-:S04]  /*15040*/  UISETP.LT.AND UP0, UPT, UR10, 0x1, UPT ;  /* 0x000000010a00788c */ /* 0x000fc8000bf01270 */
[----:B------:R-:W-:Y:S02]  /*15050*/  USEL UR8, UR10, 0x1, UP0 ;  /* 0x000000010a087887 */ /* 0x000fe40008000000 */
[----:B------:R-:W-:Y:S02]  /*15060*/  UISETP.GT.U32.AND UP0, UPT, UR13, 0x1, UPT ;  /* 0x000000010d00788c */ /* 0x000fe4000bf04070 */
[----:B------:R-:W-:-:S04]  /*15070*/  UIADD3 UR8, UR5, UR10, -UR8 ;  /* 0x0000000a05087290 */ /* 0x000fc8000fffe808 */
[----:B------:R-:W-:Y:S01]  /*15080*/  UIMAD.WIDE.U32 UR6, UR8, -0x55555555, URZ ;  /* 0xaaaaaaab080678a5 */ /* 0x000fe2000f8e003f */
[----:B------:R-:W-:-:S03]  /*15090*/  PLOP3.LUT P0, PT, PT, PT, UP0, 0x80, 0x0 ;  /* 0x000000000000781c */ /* 0x000fc60003f0f008 */
[----:B------:R-:W-:-:S04]  /*150a0*/  USHF.R.U32.HI UR6, URZ, 0x1, UR7 ;  /* 0x000000013f067899 */ /* 0x000fc80008011607 */
[----:B------:R-:W-:-:S04]  /*150b0*/  UIMAD UR8, UR6, -0x3, UR8 ;  /* 0xfffffffd060878a4 */ /* 0x000fc8000f8e0208 */
[----:B------:R-:W-:-:S04]  /*150c0*/  ULEA UR8, UR8, UR12, 0x3 ;  /* 0x0000000c08087291 */ /* 0x000fc8000f8e183f */
[----:B------:R-:W-:-:S04]  /*150d0*/  UIADD3 UR8, UR8, 0x18, URZ ;  /* 0x0000001808087890 */ /* 0x000fc8000fffe03f */
[----:B------:R-:W-:-:S09]  /*150e0*/  UPRMT UR8, URZ, 0x654, UR8 ;  /* 0x000006543f087896 */ /* 0x000fd20008000008 */
[----:B------:R-:W-:Y:S01]  /*150f0*/  SYNCS.ARRIVE.TRANS64.RED.A1T0 RZ, [UR8], RZ ;  /* 0x000000ffffff79a7 */ /* 0x000fe20008100408 */
[----:B------:R-:W-:Y:S05]  /*15100*/  @P0 BRA `(.L_x_29) ;  /* 0x0000000000040947 */ /* 0x000fea0003800000 */
[----:B------:R-:W-:Y:S01]  /*15110*/  BPT.TRAP 0x1 ;  /* 0x000000040000795c */ /* 0x000fe20000300000 */
.L_x_29:
[----:B------:R-:W3:Y:S01]  /*15120*/  LDL.LU R28, [R1+0x45c] ;  /* 0x00045c00011c7983 */ /* 0x000ee20000300800 */
[----:B------:R-:W0:Y:S01]  /*15130*/  LDC R25, c[0x0][0x288] ;  /* 0x0000a200ff197b82 */ /* 0x000e220000000800 */
[----:B------:R-:W1:Y:S01]  /*15140*/  S2R R27, SR_TID.X ;  /* 0x00000000001b7919 */ /* 0x000e620000002100 */
[----:B------:R-:W-:Y:S01]  /*15150*/  UIADD3 UR8, UR10, UR5, URZ ;  /* 0x000000050a087290 */ /* 0x000fe2000fffe03f */
[----:B------:R-:W-:Y:S01]  /*15160*/  ULDC UR6, c[0x0][0x284] ;  /* 0x0000a10000067ab9 */ /* 0x000fe20000000800 */
[----:B------:R-:W4:Y:S01]  /*15170*/  LDL.LU R26, [R1+0x458] ;  /* 0x00045800011a7983 */ /* 0x000f220000300800 */
[----:B------:R-:W-:Y:S01]  /*15180*/  USHF.R.S32.HI UR11, URZ, 0x1f, UR9 ;  /* 0x0000001f3f0b7899 */ /* 0x000fe20008011409 */
[----:B------:R-:W-:Y:S01]  /*15190*/  IMAD.MOV.U32 R41, RZ, RZ, -0x1 ;  /* 0xffffffffff297424 */ /* 0x000fe200078e00ff */
[----:B------:R-:W-:Y:S01]  /*151a0*/  UISETP.GT.U32.AND UP0, UPT, UR8, 0x2, UPT ;  /* 0x000000020800788c */ /* 0x000fe2000bf04070 */
[----:B------:R-:W-:Y:S01]  /*151b0*/  ULDC.64 UR16, c[0x0][0x5d0] ;  /* 0x0001740000107ab9 */ /* 0x000fe20000000a00 */
[----:B------:R-:W-:-:S02]  /*151c0*/  UISETP.GE.U32.AND UP1, UPT, UR10, 0x3, UPT ;  /* 0x000000030a00788c */ /* 0x000fc4000bf26070 */
[----:B------:R-:W-:Y:S02]  /*151d0*/  UIMAD UR5, UR11, UR16, URZ ;  /* 0x000000100b0572a4 */ /* 0x000fe4000f8e023f */
[----:B------:R-:W-:Y:S01]  /*151e0*/  UISETP.LT.U32.AND UP0, UPT, UR10, 0x3, UP0 ;  /* 0x000000030a00788c */ /* 0x000fe20008701070 */
[C---:B-1----:R-:W-:Y:S01]  /*151f0*/  LOP3.LUT R24, R27.reuse, 0x3, RZ, 0xc0, !PT ;  /* 0x000000031b187812 */ /* 0x042fe200078ec0ff */
[----:B------:R-:W-:Y:S01]  /*15200*/  IMAD.SHL.U32 R32, R27, 0x2, RZ ;  /* 0x000000021b207824 */ /* 0x000fe200078e00ff */
[----:B------:R-:W-:-:S03]  /*15210*/  SHF.R.U32.HI R34, RZ, 0x7, R27 ;  /* 0x00000007ff227819 */ /* 0x000fc6000001161b */
[----:B0-----:R-:W-:Y:S01]  /*15220*/  IMAD R24, R24, -0x2, R25 ;  /* 0xfffffffe18187824 */ /* 0x001fe200078e0219 */
[----:B------:R-:W-:Y:S02]  /*15230*/  LOP3.LUT R34, R34, 0x1, RZ, 0xc0, !PT ;  /* 0x0000000122227812 */ /* 0x000fe400078ec0ff */
[----:B------:R-:W-:-:S03]  /*15240*/  LOP3.LUT R32, R32, 0x6, RZ, 0xc0, !PT ;  /* 0x0000000620207812 */ /* 0x000fc600078ec0ff */
[----:B------:R-:W-:Y:S02]  /*15250*/  IMAD.SHL.U32 R35, R34, 0x40, RZ ;  /* 0x0000004022237824 */ /* 0x000fe400078e00ff */
[----:B---3--:R-:W-:-:S04]  /*15260*/  IMAD.WIDE R36, R28, 0x100, RZ ;  /* 0x000001001c247825 */ /* 0x008fc800078e02ff */
[----:B----4-:R-:W-:Y:S01]  /*15270*/  IMAD.SHL.U32 R0, R26, 0x100, RZ ;  /* 0x000001001a007824 */ /* 0x010fe200078e00ff */
[----:B------:R-:W-:Y:S01]  /*15280*/  PRMT R32, R32, 0x6540, R26 ;  /* 0x0000654020207816 */ /* 0x000fe2000000001a */
[----:B------:R-:W-:-:S03]  /*15290*/  IMAD.U32 R26, RZ, RZ, UR16 ;  /* 0x00000010ff1a7e24 */ /* 0x000fc6000f8e00ff */
[----:B------:R-:W-:Y:S01]  /*152a0*/  ISETP.GE.AND P0, PT, R0, R25, PT ;  /* 0x000000190000720c */ /* 0x000fe20003f06270 */
[----:B------:R-:W-:Y:S01]  /*152b0*/  IMAD.IADD R0, R24, 0x1, -R0 ;  /* 0x0000000118007824 */ /* 0x000fe200078e0a00 */
[----:B------:R-:W-:Y:S02]  /*152c0*/  SHF.R.U32.HI R24, RZ, 0x2, R27 ;  /* 0x00000002ff187819 */ /* 0x000fe4000001161b */
[----:B------:R-:W-:Y:S02]  /*152d0*/  LOP3.LUT R25, R27, 0x60, RZ, 0xc0, !PT ;  /* 0x000000601b197812 */ /* 0x000fe400078ec0ff */
[----:B------:R-:W-:Y:S02]  /*152e0*/  LOP3.LUT R24, R24, 0x7, RZ, 0xc0, !PT ;  /* 0x0000000718187812 */ /* 0x000fe400078ec0ff */
[----:B------:R-:W-:Y:S02]  /*152f0*/  SHF.R.U32.HI R25, RZ, 0x1, R25 ;  /* 0x00000001ff197819 */ /* 0x000fe40000011619 */
[----:B------:R-:W-:-:S02]  /*15300*/  LOP3.LUT R35, R35, 0x40, R24, 0xe2, !PT ;  /* 0x0000004023237812 */ /* 0x000fc400078ee218 */
[----:B------:R-:W-:Y:S02]  /*15310*/  IADD3 R24, RZ, -R25, -R24 ;  /* 0x80000019ff187210 */ /* 0x000fe40007ffe818 */
[----:B------:R-:W-:Y:S02]  /*15320*/  SHF.R.S32.HI R33, RZ, 0x1f, R32 ;  /* 0x0000001fff217819 */ /* 0x000fe40000011420 */
[----:B------:R-:W-:Y:S01]  /*15330*/  LOP3.LUT R35, R36, R35, R25, 0xfe, !PT ;  /* 0x0000002324237212 */ /* 0x000fe200078efe19 */
[----:B------:R-:W-:Y:S02]  /*15340*/  IMAD R34, R34, -0x40, R24 ;  /* 0xffffffc022227824 */ /* 0x000fe400078e0218 */
[----:B------:R-:W-:Y:S02]  /*15350*/  IMAD.SHL.U32 R24, R28, 0x100, RZ ;  /* 0x000001001c187824 */ /* 0x000fe400078e00ff */
[----:B------:R-:W-:-:S03]  /*15360*/  IMAD.WIDE.U32 R26, R26, UR9, R32 ;  /* 0x000000091a1a7c25 */ /* 0x000fc6000f8e0020 */
[C---:B------:R-:W-:Y:S02]  /*15370*/  IADD3 R34, -R24.reuse, UR6, R34 ;  /* 0x0000000618227c10 */ /* 0x040fe4000fffe122 */
[----:B------:R-:W-:Y:S01]  /*15380*/  ISETP.GE.OR P0, PT, R24, UR6, P0 ;  /* 0x0000000618007c0c */ /* 0x000fe20008706670 */
[----:B------:R-:W-:-:S04]  /*15390*/  UIMAD.WIDE.U32 UR6, UR8, -0x55555555, URZ ;  /* 0xaaaaaaab080678a5 */ /* 0x000fc8000f8e003f */
[----:B------:R-:W-:Y:S02]  /*153a0*/  USHF.R.U32.HI UR6, URZ, 0x1, UR7 ;  /* 0x000000013f067899 */ /* 0x000fe40008011607 */
[----:B------:R-:W-:Y:S02]  /*153b0*/  UIMAD UR7, UR9, UR17, UR5 ;  /* 0x00000011090772a4 */ /* 0x000fe4000f8e0205 */
[----:B------:R-:W-:-:S04]  /*153c0*/  USEL UR5, URZ, 0x1, !UP0 ;  /* 0x000000013f057887 */ /* 0x000fc8000c000000 */
[----:B------:R-:W-:Y:S01]  /*153d0*/  ULOP3.LUT UR4, UR4, UR5, URZ, 0x3c, !UPT ;  /* 0x0000000504047292 */ /* 0x000fe2000f8e3c3f */
[----:B------:R-:W-:Y:S01]  /*153e0*/  VIADD R27, R27, UR7 ;  /* 0x000000071b1b7c36 */ /* 0x000fe20008000000 */
[----:B------:R-:W-:Y:S02]  /*153f0*/  UIMAD UR5, UR6, -0x3, UR8 ;  /* 0xfffffffd060578a4 */ /* 0x000fe4000f8e0208 */
[----:B------:R-:W-:Y:S01]  /*15400*/  @UP1 ULOP3.LUT UR4, UR4, 0x1, UR6, 0x78, !UPT ;  /* 0x0000000104041892 */ /* 0x000fe2000f8e7806 */
[----:B------:R-:W-:Y:S11]  /*15410*/  @P0 BRA `(.L_x_31) ;  /* 0x0000012400ac0947 */ /* 0x000ff60003800000 */
[----:B------:R-:W0:Y:S01]  /*15420*/  LDC.64 R28, c[0x0][0x5c8] ;  /* 0x00017200ff1c7b82 */ /* 0x000e220000000a00 */
[----:B------:R-:W-:Y:S01]  /*15430*/  ULDC.64 UR6, c[0x0][0x5c0] ;  /* 0x0001700000067ab9 */ /* 0x000fe20000000a00 */
[----:B------:R-:W-:Y:S01]  /*15440*/  BSSY B0, `(.L_x_31) ;  /* 0x0001268000007945 */ /* 0x000fe20003800000 */
[-C--:B0-----:R-:W-:Y:S01]  /*15450*/  IMAD R24, R37, R28.reuse, RZ ;  /* 0x0000001c25187224 */ /* 0x081fe200078e02ff */
[----:B------:R-:W-:Y:S01]  /*15460*/  SHF.L.U64.HI R38, R28, 0x3, R29 ;  /* 0x000000031c267819 */ /* 0x000fe2000001021d */
[----:B------:R-:W-:-:S04]  /*15470*/  IMAD.WIDE.U32 R26, R35, R28, R26 ;  /* 0x0000001c231a7225 */ /* 0x000fc800078e001a */
[----:B------:R-:W-:Y:S01]  /*15480*/  IMAD R24, R35, R29, R24 ;  /* 0x0000001d23187224 */ /* 0x000fe200078e0218 */
[C---:B------:R-:W-:Y:S01]  /*15490*/  LEA R30, P2, R28.reuse, R26, 0x7 ;  /* 0x0000001a1c1e7211 */ /* 0x040fe200078438ff */
[----:B------:R-:W-:Y:S02]  /*154a0*/  IMAD.SHL.U32 R25, R28, 0x8, RZ ;  /* 0x000000081c197824 */ /* 0x000fe400078e00ff */
[----:B------:R-:W-:Y:S01]  /*154b0*/  IMAD.IADD R27, R27, 0x1, R24 ;  /* 0x000000011b1b7824 */ /* 0x000fe200078e0218 */
[C---:B------:R-:W-:Y:S02]  /*154c0*/  IADD3 R24, P5, R26.reuse, UR6, RZ ;  /* 0x000000061a187c10 */ /* 0x040fe4000ffbe0ff */
[----:B------:R-:W-:Y:S02]  /*154d0*/  IADD3 R26, P0, P1, R26, UR6, R25 ;  /* 0x000000061a1a7c10 */ /* 0x000fe4000f91e019 */
[----:B------:R-:W-:Y:S02]  /*154e0*/  LEA.HI.X R31, R28, R27, R29, 0x7, P2 ;  /* 0x0000001b1c1f7211 */ /* 0x000fe400010f3c1d */
[----:B------:R-:W-:-:S02]  /*154f0*/  IADD3 R28, P2, P3, R30, UR6, R25 ;  /* 0x000000061e1c7c10 */ /* 0x000fc4000fb5e019 */
[----:B------:R-:W-:Y:S02]  /*15500*/  IADD3.X R25, R27, UR7, RZ, P5, !PT ;  /* 0x000000071b197c10 */ /* 0x000fe4000affe4ff */
[----:B------:R-:W-:Y:S02]  /*15510*/  FSETP.NEU.AND P5, PT, RZ, UR21, PT ;  /* 0x00000015ff007c0b */ /* 0x000fe4000bfad000 */
[----:B------:R-:W-:Y:S02]  /*15520*/  IADD3 R30, P6, R30, UR6, RZ ;  /* 0x000000061e1e7c10 */ /* 0x000fe4000ffde0ff */
[--C-:B------:R-:W-:Y:S02]  /*15530*/  IADD3.X R29, R31, UR7, R38.reuse, P2, P3 ;  /* 0x000000071f1d7c10 */ /* 0x100fe400097e6426 */
[----:B------:R-:W-:Y:S02]  /*15540*/  IADD3.X R27, R27, UR7, R38, P0, P1 ;  /* 0x000000071b1b7c10 */ /* 0x000fe400087e2426 */
[----:B------:R-:W-:-:S05]  /*15550*/  IADD3.X R31, R31, UR7, RZ, P6, !PT ;  /* 0x000000071f1f7c10 */ /* 0x000fca000b7fe4ff */
[----:B------:R-:W-:Y:S05]  /*15560*/  @!P5 BRA `(.L_x_32) ;  /* 0x000000d800f4d947 */ /* 0x000fea0003800000 */
[----:B------:R-:W-:Y:S01]  /*15570*/  ULDC.64 UR6, c[0x0][0x5b8] ;  /* 0x00016e0000067ab9 */ /* 0x000fe20000000a00 */
[----:B------:R-:W-:Y:S01]  /*15580*/  BSSY B1, `(.L_x_33) ;  /* 0x0000013000017945 */ /* 0x000fe20003800000 */
[----:B------:R-:W-:Y:S01]  /*15590*/  IMAD.U32 R38, RZ, RZ, UR6 ;  /* 0x00000006ff267e24 */ /* 0x000fe2000f8e00ff */
[----:B------:R-:W-:-:S03]  /*155a0*/  UIMAD UR6, UR11, UR6, URZ ;  /* 0x000000060b0672a4 */ /* 0x000fc6000f8e023f */
[----:B------:R-:W-:Y:S01]  /*155b0*/  IMAD.WIDE.U32 R32, R38, UR9, R32 ;  /* 0x0000000926207c25 */ /* 0x000fe2000f8e0020 */
[----:B------:R-:W-:-:S03]  /*155c0*/  UIMAD UR6, UR9, UR7, UR6 ;  /* 0x00000007090672a4 */ /* 0x000fc6000f8e0206 */
[----:B------:R-:W-:Y:S01]  /*155d0*/  IMAD.MOV.U32 R38, RZ, RZ, R32 ;  /* 0x000000ffff267224 */ /* 0x000fe200078e0020 */
[----:B------:R-:W-:Y:S02]  /*155e0*/  ULDC.64 UR8, c[0x0][0x5a8] ;  /* 0x00016a0000087ab9 */ /* 0x000fe40000000a00 */
[----:B------:R-:W-:Y:S01]  /*155f0*/  VIADD R39, R33, UR6 ;  /* 0x0000000621277c36 */ /* 0x000fe20008000000 */
[----:B------:R-:W-:Y:S02]  /*15600*/  ULDC.64 UR6, c[0x0][0x5b0] ;  /* 0x00016c0000067ab9 */ /* 0x000fe40000000a00 */
[----:B------:R-:W-:Y:S02]  /*15610*/  IMAD R40, R37, UR6, RZ ;  /* 0x0000000625287c24 */ /* 0x000fe4000f8e02ff */
[----:B------:R-:W-:-:S04]  /*15620*/  IMAD.WIDE.U32 R32, R35, UR6, R38 ;  /* 0x0000000623207c25 */ /* 0x000fc8000f8e0026 */
[----:B------:R-:W-:Y:S01]  /*15630*/  IMAD R40, R35, UR7, R40 ;  /* 0x0000000723287c24 */ /* 0x000fe2000f8e0228 */
[----:B------:R-:W-:-:S04]  /*15640*/  IADD3 R32, P0, R32, UR8, RZ ;  /* 0x0000000820207c10 */ /* 0x000fc8000ff1e0ff */
[--C-:B------:R-:W-:Y:S02]  /*15650*/  IADD3.X R33, R33, UR9, R40.reuse, P0, !PT ;  /* 0x0000000921217c10 */ /* 0x100fe400087fe428 */
[----:B------:R-:W-:Y:S02]  /*15660*/  ISETP.GE.AND P0, PT, R34, 0x1, PT ;  /* 0x000000012200780c */ /* 0x000fe40003f06270 */
[----:B------:R-:W-:Y:S02]  /*15670*/  PRMT R40, RZ, 0x7610, R40 ;  /* 0x00007610ff287816 */ /* 0x000fe40000000028 */
[----:B------:R-:W-:-:S13]  /*15680*/  ISETP.LT.OR P1, PT, R0, 0x1, !P0 ;  /* 0x000000010000780c */ /* 0x000fda0004721670 */
[----:B------:R-:W-:Y:S05]  /*15690*/  @P1 BRA `(.L_x_34) ;  /* 0x0000000000041947 */ /* 0x000fea0003800000 */
[----:B------:R0:W5:Y:S02]  /*156a0*/  LDG.E.U8 R40, desc[UR14][R32.64] ;  /* 0x0000000e20287981 */ /* 0x000164000c1e1100 */
.L_x_34:
[----:B------:R-:W-:Y:S05]  /*156b0*/  BSYNC B1 ;  /* 0x0000000000017941 */ /* 0x000fea0003800000 */
.L_x_33:
[----:B-----5:R-:W-:Y:S01]  /*156c0*/  LOP3.LUT R40, R40, 0xff, RZ, 0xc0, !PT ;  /* 0x000000ff28287812 */ /* 0x020fe200078ec0ff */
[----:B------:R-:W-:Y:S03]  /*156d0*/  BSSY B1, `(.L_x_35) ;  /* 0x000000b000017945 */ /* 0x000fe60003800000 */
[----:B------:R-:W-:-:S05]  /*156e0*/  F2FP.F16.E5M2.UNPACK_B R40, R40 ;  /* 0x00000028ff28723e */ /* 0x000fca00020004ff */
[----:B------:R-:W-:-:S05]  /*156f0*/  HADD2.F32 R40, -RZ, R40.H0_H0 ;  /* 0x20000028ff287230 */ /* 0x000fca0000004100 */
[----:B------:R-:W-:-:S04]  /*15700*/  FMUL R40, R40, UR21 ;  /* 0x0000001528287c20 */ /* 0x000fc80008400000 */
[----:B------:R-:W-:-:S05]  /*15710*/  FFMA R2, R2, UR20, R40 ;  /* 0x0000001402027c23 */ /* 0x000fca0008000028 */
[----:B------:R-:W-:-:S05]  /*15720*/  F2FP.SATFINITE.E5M2.F32.PACK_AB_MERGE_C R2, RZ, R2, RZ ;  /* 0x00000002ff02723e */ /* 0x000fca00048060ff */
[----:B------:R1:W-:Y:S01]  /*15730*/  @!P1 STG.E.U8 desc[UR14][R24.64], R2 ;  /* 0x0000000218009986 */ /* 0x0003e2000c10110e */
[----:B------:R-:W-:Y:S02]  /*15740*/  ISETP.LT.OR P1, PT, R0, 0x2, !P0 ;  /* 0x000000020000780c */ /* 0x000fe40004721670 */
[----:B-1----:R-:W-:-:S11]  /*15750*/  PRMT R2, RZ, 0x7610, R2 ;  /* 0x00007610ff027816 */ /* 0x002fd60000000002 */
[----:B------:R-:W-:Y:S05]  /*15760*/  @P1 BRA `(.L_x_36) ;  /* 0x0000000000041947 */ /* 0x000fea0003800000 */
[----:B------:R1:W5:Y:S02]  /*15770*/  LDG.E.U8 R2, desc[UR14][R32.64+0x1] ;  /* 0x0000010e20027981 */ /* 0x000364000c1e1100 */
.L_x_36:
[----:B------:R-:W-:Y:S05]  /*15780*/  BSYNC B1 ;  /* 0x0000000000017941 */ /* 0x000fea0003800000 */
.L_x_35:
        /* <DEDUP_REMOVED lines=8> */
[----:B------:R-:W-:-:S05]  /*15810*/  IADD3 R2, P1, R35, 0x8, RZ ;  /* 0x0000000823027810 */ /* 0x000fca0007f3e0ff */
[----:B---3--:R-:W-:-:S04]  /*15820*/  IMAD.X R3, RZ, RZ, R37, P1 ;  /* 0x000000ffff037224 */ /* 0x008fc800008e0625 */
[----:B------:R-:W-:-:S04]  /*15830*/  IMAD R3, R3, UR6, RZ ;  /* 0x0000000603037c24 */ /* 0x000fc8000f8e02ff */
[C---:B------:R-:W-:Y:S02]  /*15840*/  IMAD R40, R2.reuse, UR7, R3 ;  /* 0x0000000702287c24 */ /* 0x040fe4000f8e0203 */
[----:B------:R-:W-:-:S03]  /*15850*/  IMAD.WIDE.U32 R2, R2, UR6, R38 ;  /* 0x0000000602027c25 */ /* 0x000fc6000f8e0026 */
[----:B------:R-:W-:-:S04]  /*15860*/  IADD3 R2, P1, R2, UR8, RZ ;  /* 0x0000000802027c10 */ /* 0x000fc8000ff3e0ff */
[--C-:B------:R-:W-:Y:S02]  /*15870*/  IADD3.X R3, R3, UR9, R40.reuse, P1, !PT ;  /* 0x0000000903037c10 */ /* 0x100fe40008ffe428 */
[----:B------:R-:W-:Y:S02]  /*15880*/  ISETP.GE.AND P1, PT, R34, 0x9, PT ;  /* 0x000000092200780c */ /* 0x000fe40003f26270 */
[----:B------:R-:W-:Y:S02]  /*15890*/  PRMT R40, RZ, 0x7610, R40 ;  /* 0x00007610ff287816 */ /* 0x000fe40000000028 */
[----:B------:R-:W-:-:S13]  /*158a0*/  ISETP.LT.OR P2, PT, R0, 0x1, !P1 ;  /* 0x000000010000780c */ /* 0x000fda0004f41670 */
[----:B------:R-:W-:Y:S05]  /*158b0*/  @P2 BRA `(.L_x_38) ;  /* 0x0000000000042947 */ /* 0x000fea0003800000 */
[----:B------:R3:W5:Y:S02]  /*158c0*/  LDG.E.U8 R40, desc[UR14][R2.64] ;  /* 0x0000000e02287981 */ /* 0x000764000c1e1100 */
.L_x_38:
[----:B------:R-:W-:Y:S05]  /*158d0*/  BSYNC B1 ;  /* 0x0000000000017941 */ /* 0x000fea0003800000 */
.L_x_37:
        /* <DEDUP_REMOVED lines=9> */
[----:B----4-:R-:W-:-:S11]  /*15970*/  PRMT R4, RZ, 0x7610, R4 ;  /* 0x00007610ff047816 */ /* 0x010fd60000000004 */
[----:B------:R-:W-:Y:S05]  /*15980*/  @P2 BRA `(.L_x_40) ;  /* 0x0000000000042947 */ /* 0x000fea0003800000 */
[----:B------:R4:W5:Y:S02]  /*15990*/  LDG.E.U8 R4, desc[UR14][R2.64+0x1] ;  /* 0x0000010e02047981 */ /* 0x000964000c1e1100 */
.L_x_40:
[----:B------:R-:W-:Y:S05]  /*159a0*/  BSYNC B1 ;  /* 0x0000000000017941 */ /* 0x000fea0003800000 */
.L_x_39:
[----:B-----5:R-:W-:Y:S01]  /*159b0*/  LOP3.LUT R4, R4, 0xff, RZ, 0xc0, !PT ;  /* 0x000000ff04047812 */ /* 0x020fe200078ec0ff */
[----:B------:R-:W-:Y:S01]  /*159c0*/  BSSY B1, `(.L_x_41) ;  /* 0x000000b000017945 */ /* 0x000fe20003800000 */
[----:B------:R-:W-:Y:S02]  /*159d0*/  ISETP.LT.OR P3, PT, R0, 0x9, !P0 ;  /* 0x000000090000780c */ /* 0x000fe40004761670 */
[----:B------:R-:W-:-:S05]  /*159e0*/  F2FP.F16.E5M2.UNPACK_B R4, R4 ;  /* 0x00000004ff04723e */ /* 0x000fca00020004ff */
[----:B------:R-:W-:-:S05]  /*159f0*/  HADD2.F32 R4, -RZ, R4.H0_H0 ;  /* 0x20000004ff047230 */ /* 0x000fca0000004100 */
[----:B------:R-:W-:-:S04]  /*15a00*/  FMUL R4, R4, UR21 ;  /* 0x0000001504047c20 */ /* 0x000fc80008400000 */
[--C-:B------:R-:W-:Y:S01]  /*15a10*/  FFMA R5, R5, UR20, R4.reuse ;  /* 0x0000001405057c23 */ /* 0x100fe20008000004 */
[----:B------:R-:W-:-:S04]  /*15a20*/  PRMT R4, RZ, 0x7610, R4 ;  /* 0x00007610ff047816 */ /* 0x000fc80000000004 */
[----:B------:R-:W-:-:S05]  /*15a30*/  F2FP.SATFINITE.E5M2.F32.PACK_AB_MERGE_C R5, RZ, R5, RZ ;  /* 0x00000005ff05723e */ /* 0x000fca00048060ff */
[----:B------:R0:W-:Y:S01]  /*15a40*/  @!P2 STG.E.U8 desc[UR14][R26.64+0x1], R5 ;  /* 0x000001051a00a986 */ /* 0x0001e2000c10110e */
[----:B------:R-:W-:Y:S05]  /*15a50*/  @P3 BRA `(.L_x_42) ;  /* 0x0000000000043947 */ /* 0x000fea0003800000 */
[----:B------:R0:W5:Y:S02]  /*15a60*/  LDG.E.U8 R4, desc[UR14][R32.64+0x8] ;  /* 0x0000080e20047981 */ /* 0x000164000c1e1100 */
.L_x_42:
[----:B------:R-:W-:Y:S05]  /*15a70*/  BSYNC B1 ;  /* 0x0000000000017941 */ /* 0x000fea0003800000 */
.L_x_41:
        /* <DEDUP_REMOVED lines=12> */
.L_x_44:
[----:B------:R-:W-:Y:S05]  /*15b40*/  BSYNC B1 ;  /* 0x0000000000017941 */ /* 0x000fea0003800000 */
.L_x_43:
        /* <DEDUP_REMOVED lines=12> */
.L_x_46:
[----:B------:R-:W-:Y:S05]  /*15c10*/  BSYNC B1 ;  /* 0x0000000000017941 */ /* 0x000fea0003800000 */
.L_x_45:
        /* <DEDUP_REMOVED lines=12> */
.L_x_48:
[----:B------:R-:W-:Y:S05]  /*15ce0*/  BSYNC B1 ;  /* 0x0000000000017941 */ /* 0x000fea0003800000 */
.L_x_47:
        /* <DEDUP_REMOVED lines=12> */
.L_x_50:
[----:B------:R-:W-:Y:S05]  /*15db0*/  BSYNC B1 ;  /* 0x0000000000017941 */ /* 0x000fea0003800000 */
.L_x_49:
        /* <DEDUP_REMOVED lines=12> */
.L_x_52:
[----:B------:R-:W-:Y:S05]  /*15e80*/  BSYNC B1 ;  /* 0x0000000000017941 */ /* 0x000fea0003800000 */
.L_x_51:
        /* <DEDUP_REMOVED lines=12> */
.L_x_54:
[----:B------:R-:W-:Y:S05]  /*15f50*/  BSYNC B1 ;  /* 0x0000000000017941 */ /* 0x000fea0003800000 */
.L_x_53:
        /* <DEDUP_REMOVED lines=12> */
.L_x_56:
[----:B------:R-:W-:Y:S05]  /*16020*/  BSYNC B1 ;  /* 0x0000000000017941 */ /* 0x000fea0003800000 */
.L_x_55:
        /* <DEDUP_REMOVED lines=12> */
.L_x_58:
[----:B------:R-:W-:Y:S05]  /*160f0*/  BSYNC B1 ;  /* 0x0000000000017941 */ /* 0x000fea0003800000 */
.L_x_57:
        /* <DEDUP_REMOVED lines=12> */
.L_x_60:
[----:B------:R-:W-:Y:S05]  /*161c0*/  BSYNC B1 ;  /* 0x0000000000017941 */ /* 0x000fea0003800000 */
.L_x_59:
        /* <DEDUP_REMOVED lines=12> */
.L_x_62:
[----:B------:R-:W-:Y:S05]  /*16290*/  BSYNC B1 ;  /* 0x0000000000017941 */ /* 0x000fea0003800000 */
.L_x_61:
        /* <DEDUP_REMOVED lines=12> */
.L_x_64:
[----:B------:R-:W-:Y:S05]  /*16360*/  BSYNC B1 ;  /* 0x0000000000017941 */ /* 0x000fea0003800000 */
.L_x_63:
        /* <DEDUP_REMOVED lines=12> */
.L_x_66:
[----:B------:R-:W-:Y:S05]  /*16430*/  BSYNC B1 ;  /* 0x0000000000017941 */ /* 0x000fea0003800000 */
.L_x_65:
        /* <DEDUP_REMOVED lines=12> */
.L_x_68:
[----:B------:R-:W-:Y:S05]  /*16500*/  BSYNC B1 ;  /* 0x0000000000017941 */ /* 0x000fea0003800000 */
.L_x_67:
        /* <DEDUP_REMOVED lines=12> */
.L_x_70:
[----:B------:R-:W-:Y:S05]  /*165d0*/  BSYNC B1 ;  /* 0x0000000000017941 */ /* 0x000fea0003800000 */
.L_x_69:
        /* <DEDUP_REMOVED lines=12> */
.L_x_72:
[----:B------:R-:W-:Y:S05]  /*166a0*/  BSYNC B1 ;  /* 0x0000000000017941 */ /* 0x000fea0003800000 */
.L_x_71:
        /* <DEDUP_REMOVED lines=12> */
.L_x_74:
[----:B------:R-:W-:Y:S05]  /*16770*/  BSYNC B1 ;  /* 0x0000000000017941 */ /* 0x000fea0003800000 */
.L_x_73:
        /* <DEDUP_REMOVED lines=12> */
.L_x_76:
[----:B------:R-:W-:Y:S05]  /*16840*/  BSYNC B1 ;  /* 0x0000000000017941 */ /* 0x000fea0003800000 */
.L_x_75:
        /* <DEDUP_REMOVED lines=12> */
.L_x_78:
[----:B------:R-:W-:Y:S05]  /*16910*/  BSYNC B1 ;  /* 0x0000000000017941 */ /* 0x000fea0003800000 */
.L_x_77:
        /* <DEDUP_REMOVED lines=12> */
.L_x_80:
[----:B------:R-:W-:Y:S05]  /*169e0*/  BSYNC B1 ;  /* 0x0000000000017941 */ /* 0x000fea0003800000 */
.L_x_79:
        /* <DEDUP_REMOVED lines=12> */
.L_x_82:
[----:B------:R-:W-:Y:S05]  /*16ab0*/  BSYNC B1 ;  /* 0x0000000000017941 */ /* 0x000fea0003800000 */
.L_x_81:
        /* <DEDUP_REMOVED lines=12> */
.L_x_84:
[----:B------:R-:W-:Y:S05]  /*16b80*/  BSYNC B1 ;  /* 0x0000000000017941 */ /* 0x000fea0003800000 */
.L_x_83:
        /* <DEDUP_REMOVED lines=12> */
.L_x_86:
[----:B------:R-:W-:Y:S05]  /*16c50*/  BSYNC B1 ;  /* 0x0000000000017941 */ /* 0x000fea0003800000 */
.L_x_85:
        /* <DEDUP_REMOVED lines=12> */
.L_x_88:
[----:B------:R-:W-:Y:S05]  /*16d20*/  BSYNC B1 ;  /* 0x0000000000017941 */ /* 0x000fea0003800000 */
.L_x_87:
        /* <DEDUP_REMOVED lines=12> */
.L_x_90:
[----:B------:R-:W-:Y:S05]  /*16df0*/  BSYNC B1 ;  /* 0x0000000000017941 */ /* 0x000fea0003800000 */
.L_x_89:
        /* <DEDUP_REMOVED lines=12> */
.L_x_92:
[----:B------:R-:W-:Y:S05]  /*16ec0*/  BSYNC B1 ;  /* 0x0000000000017941 */ /* 0x000fea0003800000 */
.L_x_91:
        /* <DEDUP_REMOVED lines=12> */
.L_x_94:
[----:B------:R-:W-:Y:S05]  /*16f90*/  BSYNC B1 ;  /* 0x0000000000017941 */ /* 0x000fea0003800000 */
.L_x_93:
        /* <DEDUP_REMOVED lines=12> */
.L_x_96:
[----:B------:R-:W-:Y:S05]  /*17060*/  BSYNC B1 ;  /* 0x0000000000017941 */ /* 0x000fea0003800000 */
.L_x_95:
        /* <DEDUP_REMOVED lines=12> */
.L_x_98:
[----:B------:R-:W-:Y:S05]  /*17130*/  BSYNC B1 ;  /* 0x0000000000017941 */ /* 0x000fea0003800000 */
.L_x_97:
        /* <DEDUP_REMOVED lines=12> */
.L_x_100:
[----:B------:R-:W-:Y:S05]  /*17200*/  BSYNC B1 ;  /* 0x0000000000017941 */ /* 0x000fea0003800000 */
.L_x_99:
        /* <DEDUP_REMOVED lines=12> */
.L_x_102:
[----:B------:R-:W-:Y:S05]  /*172d0*/  BSYNC B1 ;  /* 0x0000000000017941 */ /* 0x000fea0003800000 */
.L_x_101:
        /* <DEDUP_REMOVED lines=12> */
.L_x_104:
[----:B------:R-:W-:Y:S05]  /*173a0*/  BSYNC B1 ;  /* 0x0000000000017941 */ /* 0x000fea0003800000 */
.L_x_103:
        /* <DEDUP_REMOVED lines=12> */
.L_x_106:
[----:B------:R-:W-:Y:S05]  /*17470*/  BSYNC B1 ;  /* 0x0000000000017941 */ /* 0x000fea0003800000 */
.L_x_105:
        /* <DEDUP_REMOVED lines=12> */
.L_x_108:
[----:B------:R-:W-:Y:S05]  /*17540*/  BSYNC B1 ;  /* 0x0000000000017941 */ /* 0x000fea0003800000 */
.L_x_107:
        /* <DEDUP_REMOVED lines=12> */
.L_x_110:
[----:B------:R-:W-:Y:S05]  /*17610*/  BSYNC B1 ;  /* 0x0000000000017941 */ /* 0x000fea0003800000 */
.L_x_109:
        /* <DEDUP_REMOVED lines=12> */
.L_x_112:
[----:B------:R-:W-:Y:S05]  /*176e0*/  BSYNC B1 ;  /* 0x0000000000017941 */ /* 0x000fea0003800000 */
.L_x_111:
        /* <DEDUP_REMOVED lines=12> */
.L_x_114:
[----:B------:R-:W-:Y:S05]  /*177b0*/  BSYNC B1 ;  /* 0x0000000000017941 */ /* 0x000fea0003800000 */
.L_x_113:
[----:B-----5:R-:W-:Y:S01]  /*177c0*/  LOP3.LUT R4, R4, 0xff, RZ, 0xc0, !PT ;  /* 0x000000ff04047812 */ /* 0x020fe200078ec0ff */
[----:B------:R-:W-:Y:S01]  /*177d0*/  BSSY B1, `(.L_x_115) ;  /* 0x000000b000017945 */ /* 0x000fe20003800000 */
[----:B------:R-:W-:Y:S02]  /*177e0*/  ISETP.LT.OR P2, PT, R0, 0x52, !P0 ;  /* 0x000000520000780c */ /* 0x000fe40004741670 */
[----:B------:R-:W-:-:S05]  /*177f0*/  F2FP.F16.E5M2.UNPACK_B R4, R4 ;  /* 0x00000004ff04723e */ /* 0x000fca00020004ff */
[----:B------:R-:W-:-:S05]  /*17800*/  HADD2.F32 R4, -RZ, R4.H0_H0 ;  /* 0x20000004ff047230 */ /* 0x000fca0000004100 */
[----:B------:R-:W-:-:S04]  /*17810*/  FMUL R4, R4, UR21 ;  /* 0x0000001504047c20 */ /* 0x000fc80008400000 */
[----:B------:R-:W-:-:S05]  /*17820*/  FFMA R4, R170, UR20, R4 ;  /* 0x00000014aa047c23 */ /* 0x000fca0008000004 */
[----:B0-----:R-:W-:Y:S02]  /*17830*/  F2FP.SATFINITE.E5M2.F32.PACK_AB_MERGE_C R5, RZ, R4, RZ ;  /* 0x00000004ff05723e */ /* 0x001fe400048060ff */
[----:B------:R-:W-:-:S03]  /*17840*/  PRMT R4, RZ, 0x7610, R4 ;  /* 0x00007610ff047816 */ /* 0x000fc60000000004 */
[----:B------:R0:W-:Y:S01]  /*17850*/  @!P3 STG.E.U8 desc[UR14][R24.64+0x50], R5 ;  /* 0x000050051800b986 */ /* 0x0001e2000c10110e */
[----:B------:R-:W-:Y:S05]  /*17860*/  @P2 BRA `(.L_x_116) ;  /* 0x0000000000042947 */ /* 0x000fea0003800000 */
[----:B------:R0:W5:Y:S02]  /*17870*/  LDG.E.U8 R4, desc[UR14][R32.64+0x51] ;  /* 0x0000510e20047981 */ /* 0x000164000c1e1100 */
.L_x_116:
[----:B------:R-:W-:Y:S05]  /*17880*/  BSYNC B1 ;  /* 0x0000000000017941 */ /* 0x000fea0003800000 */
.L_x_115:
        /* <DEDUP_REMOVED lines=12> */
.L_x_118:
[----:B------:R-:W-:Y:S05]  /*17950*/  BSYNC B1 ;  /* 0x0000000000017941 */ /* 0x000fea0003800000 */
.L_x_117:
        /* <DEDUP_REMOVED lines=12> */
.L_x_120:
[----:B------:R-:W-:Y:S05]  /*17a20*/  BSYNC B1 ;  /* 0x0000000000017941 */ /* 0x000fea0003800000 */
.L_x_119:
        /* <DEDUP_REMOVED lines=12> */
.L_x_122:
[----:B------:R-:W-:Y:S05]  /*17af0*/  BSYNC B1 ;  /* 0x0000000000017941 */ /* 0x000fea0003800000 */
.L_x_121:
[----:B-----5:R-:W-:Y:S01]  /*17b00*/  LOP3.LUT R4, R4, 0xff, RZ, 0xc0, !PT ;  /* 0x000000ff04047812 */ /* 0x020fe200078ec0ff */
[----:B------:R-:W-:Y:S01]  /*17b10*/  BSSY B1, `(.L_x_123) ;  /* 0x000000b000017945 */ /* 0x000fe20003800000 */
[----:B------:R-:W-:Y:S02]  /*17b20*/  ISETP.LT.OR P2, PT, R0, 0x5a, !P0 ;  /* 0x0000005a0000780c */ /* 0x000fe40004741670 */
[----:B------:R-:W-:-:S05]  /*17b30*/  F2FP.F16.E5M2.UNPACK_B R4, R4 ;  /* 0x00000004ff04723e */ /* 0x000fca00020004ff */
[----:B------:R-:W-:-:S05]  /*17b40*/  HADD2.F32 R4, -RZ, R4.H0_H0 ;  /* 0x20000004ff047230 */ /* 0x000fca0000004100 */
[----:B0-----:R-:W-:Y:S01]  /*17b50*/  FMUL R5, R4, UR21 ;  /* 0x0000001504057c20 */ /* 0x001fe20008400000 */
[----:B------:R-:W-:-:S03]  /*17b60*/  PRMT R4, RZ, 0x7610, R4 ;  /* 0x00007610ff047816 */ /* 0x000fc60000000004 */
[----:B------:R-:W-:-:S05]  /*17b70*/  FFMA R5, R174, UR20, R5 ;  /* 0x00000014ae057c23 */ /* 0x000fca0008000005 */
[----:B------:R-:W-:-:S05]  /*17b80*/  F2FP.SATFINITE.E5M2.F32.PACK_AB_MERGE_C R5, RZ, R5, RZ ;  /* 0x00000005ff05723e */ /* 0x000fca00048060ff */
[----:B------:R0:W-:Y:S01]  /*17b90*/  @!P3 STG.E.U8 desc[UR14][R24.64+0x58], R5 ;  /* 0x000058051800b986 */ /* 0x0001e2000c10110e */
[----:B------:R-:W-:Y:S05]  /*17ba0*/  @P2 BRA `(.L_x_124) ;  /* 0x0000000000042947 */ /* 0x000fea0003800000 */
[----:B------:R0:W5:Y:S02]  /*17bb0*/  LDG.E.U8 R4, desc[UR14][R32.64+0x59] ;  /* 0x0000590e20047981 */ /* 0x000164000c1e1100 */
.L_x_124:
[----:B------:R-:W-:Y:S05]  /*17bc0*/  BSYNC B1 ;  /* 0x0000000000017941 */ /* 0x000fea0003800000 */
.L_x_123:
        /* <DEDUP_REMOVED lines=12> */
.L_x_126:
[----:B------:R-:W-:Y:S05]  /*17c90*/  BSYNC B1 ;  /* 0x0000000000017941 */ /* 0x000fea0003800000 */
.L_x_125:
        /* <DEDUP_REMOVED lines=12> */
.L_x_128:
[----:B------:R-:W-:Y:S05]  /*17d60*/  BSYNC B1 ;  /* 0x0000000000017941 */ /* 0x000fea0003800000 */
.L_x_127:
        /* <DEDUP_REMOVED lines=12> */
.L_x_130:
[----:B------:R-:W-:Y:S05]  /*17e30*/  BSYNC B1 ;  /* 0x0000000000017941 */ /* 0x000fea0003800000 */
.L_x_129:
        /* <DEDUP_REMOVED lines=12> */
.L_x_132:
[----:B------:R-:W-:Y:S05]  /*17f00*/  BSYNC B1 ;  /* 0x0000000000017941 */ /* 0x000fea0003800000 */
.L_x_131:
        /* <DEDUP_REMOVED lines=12> */
.L_x_134:
[----:B------:R-:W-:Y:S05]  /*17fd0*/  BSYNC B1 ;  /* 0x0000000000017941 */ /* 0x000fea0003800000 */
.L_x_133:
        /* <DEDUP_REMOVED lines=12> */
.L_x_136:
[----:B------:R-:W-:Y:S05]  /*180a0*/  BSYNC B1 ;  /* 0x0000000000017941 */ /* 0x000fea0003800000 */
.L_x_135:
        /* <DEDUP_REMOVED lines=12> */
.L_x_138:
[----:B------:R-:W-:Y:S05]  /*18170*/  BSYNC B1 ;  /* 0x0000000000017941 */ /* 0x000fea0003800000 */
.L_x_137:
        /* <DEDUP_REMOVED lines=12> */
.L_x_140:
[----:B------:R-:W-:Y:S05]  /*18240*/  BSYNC B1 ;  /* 0x0000000000017941 */ /* 0x000fea0003800000 */
.L_x_139:
        /* <DEDUP_REMOVED lines=12> */
.L_x_142:
[----:B------:R-:W-:Y:S05]  /*18310*/  BSYNC B1 ;  /* 0x0000000000017941 */ /* 0x000fea0003800000 */
.L_x_141:
        /* <DEDUP_REMOVED lines=12> */
.L_x_144:
[----:B------:R-:W-:Y:S05]  /*183e0*/  BSYNC B1 ;  /* 0x0000000000017941 */ /* 0x000fea0003800000 */
.L_x_143:
        /* <DEDUP_REMOVED lines=12> */
.L_x_146:
[----:B------:R-:W-:Y:S05]  /*184b0*/  BSYNC B1 ;  /* 0x0000000000017941 */ /* 0x000fea0003800000 */
.L_x_145:
        /* <DEDUP_REMOVED lines=12> */
.L_x_148:
[----:B------:R-:W-:Y:S05]  /*18580*/  BSYNC B1 ;  /* 0x0000000000017941 */ /* 0x000fea0003800000 */
.L_x_147:
        /* <DEDUP_REMOVED lines=12> */
.L_x_150:
[----:B------:R-:W-:Y:S05]  /*18650*/  BSYNC B1 ;  /* 0x0000000000017941 */ /* 0x000fea0003800000 */
.L_x_149:
        /* <DEDUP_REMOVED lines=12> */
.L_x_152:
[----:B------:R-:W-:Y:S05]  /*18720*/  BSYNC B1 ;  /* 0x0000000000017941 */ /* 0x000fea0003800000 */
.L_x_151:
        /* <DEDUP_REMOVED lines=12> */
.L_x_154:
[----:B------:R-:W-:Y:S05]  /*187f0*/  BSYNC B1 ;  /* 0x0000000000017941 */ /* 0x000fea0003800000 */
.L_x_153:
        /* <DEDUP_REMOVED lines=12> */
.L_x_156:
[----:B------:R-:W-:Y:S05]  /*188c0*/  BSYNC B1 ;  /* 0x0000000000017941 */ /* 0x000fea0003800000 */
.L_x_155:
        /* <DEDUP_REMOVED lines=12> */
.L_x_158:
[----:B------:R-:W-:Y:S05]  /*18990*/  BSYNC B1 ;  /* 0x0000000000017941 */ /* 0x000fea0003800000 */
.L_x_157:
        /* <DEDUP_REMOVED lines=12> */
.L_x_160:
[----:B------:R-:W-:Y:S05]  /*18a60*/  BSYNC B1 ;  /* 0x0000000000017941 */ /* 0x000fea0003800000 */
.L_x_159:
        /* <DEDUP_REMOVED lines=12> */
.L_x_162:
[----:B------:R-:W-:Y:S05]  /*18b30*/  BSYNC B1 ;  /* 0x0000000000017941 */ /* 0x000fea0003800000 */
.L_x_161:
        /* <DEDUP_REMOVED lines=12> */
.L_x_164:
[----:B------:R-:W-:Y:S05]  /*18c00*/  BSYNC B1 ;  /* 0x0000000000017941 */ /* 0x000fea0003800000 */
.L_x_163:
        /* <DEDUP_REMOVED lines=12> */
.L_x_166:
[----:B------:R-:W-:Y:S05]  /*18cd0*/  BSYNC B1 ;  /* 0x0000000000017941 */ /* 0x000fea0003800000 */
.L_x_165:
        /* <DEDUP_REMOVED lines=12> */
.L_x_168:
[----:B------:R-:W-:Y:S05]  /*18da0*/  BSYNC B1 ;  /* 0x0000000000017941 */ /* 0x000fea0003800000 */
.L_x_167:
        /* <DEDUP_REMOVED lines=12> */
.L_x_170:
[----:B------:R-:W-:Y:S05]  /*18e70*/  BSYNC B1 ;  /* 0x0000000000017941 */ /* 0x000fea0003800000 */
.L_x_169:
        /* <DEDUP_REMOVED lines=12> */
.L_x_172:
[----:B------:R-:W-:Y:S05]  /*18f40*/  BSYNC B1 ;  /* 0x0000000000017941 */ /* 0x000fea0003800000 */
.L_x_171:
        /* <DEDUP_REMOVED lines=12> */
.L_x_174:
[----:B------:R-:W-:Y:S05]  /*19010*/  BSYNC B1 ;  /* 0x0000000000017941 */ /* 0x000fea0003800000 */
.L_x_173:
        /* <DEDUP_REMOVED lines=12> */
.L_x_176:
[----:B------:R-:W-:Y:S05]  /*190e0*/  BSYNC B1 ;  /* 0x0000000000017941 */ /* 0x000fea0003800000 */
.L_x_175:
        /* <DEDUP_REMOVED lines=12> */
.L_x_178:
[----:B------:R-:W-:Y:S05]  /*191b0*/  BSYNC B1 ;  /* 0x0000000000017941 */ /* 0x000fea0003800000 */
.L_x_177:
        /* <DEDUP_REMOVED lines=12> */
.L_x_180:
[----:B------:R-:W-:Y:S05]  /*19280*/  BSYNC B1 ;  /* 0x0000000000017941 */ /* 0x000fea0003800000 */
.L_x_179:
        /* <DEDUP_REMOVED lines=12> */
.L_x_182:
[----:B------:R-:W-:Y:S05]  /*19350*/  BSYNC B1 ;  /* 0x0000000000017941 */ /* 0x000fea0003800000 */
.L_x_181:
        /* <DEDUP_REMOVED lines=12> */
.L_x_184:
[----:B------:R-:W-:Y:S05]  /*19420*/  BSYNC B1 ;  /* 0x0000000000017941 */ /* 0x000fea0003800000 */
.L_x_183:
        /* <DEDUP_REMOVED lines=12> */
.L_x_186:
[----:B------:R-:W-:Y:S05]  /*194f0*/  BSYNC B1 ;  /* 0x0000000000017941 */ /* 0x000fea0003800000 */
.L_x_185:
        /* <DEDUP_REMOVED lines=12> */
.L_x_188:
[----:B------:R-:W-:Y:S05]  /*195c0*/  BSYNC B1 ;  /* 0x0000000000017941 */ /* 0x000fea0003800000 */
.L_x_187:
        /* <DEDUP_REMOVED lines=12> */
.L_x_190:
[----:B------:R-:W-:Y:S05]  /*19690*/  BSYNC B1 ;  /* 0x0000000000017941 */ /* 0x000fea0003800000 */
.L_x_189:
        /* <DEDUP_REMOVED lines=12> */
.L_x_192:
[----:B------:R-:W-:Y:S05]  /*19760*/  BSYNC B1 ;  /* 0x0000000000017941 */ /* 0x000fea0003800000 */
.L_x_191:
        /* <DEDUP_REMOVED lines=12> */
.L_x_194:
[----:B------:R-:W-:Y:S05]  /*19830*/  BSYNC B1 ;  /* 0x0000000000017941 */ /* 0x000fea0003800000 */
.L_x_193:
        /* <DEDUP_REMOVED lines=12> */
.L_x_196:
[----:B------:R-:W-:Y:S05]  /*19900*/  BSYNC B1 ;  /* 0x0000000000017941 */ /* 0x000fea0003800000 */
.L_x_195:
        /* <DEDUP_REMOVED lines=12> */
.L_x_198:
[----:B------:R-:W-:Y:S05]  /*199d0*/  BSYNC B1 ;  /* 0x0000000000017941 */ /* 0x000fea0003800000 */
.L_x_197:
        /* <DEDUP_REMOVED lines=12> */
.L_x_200:
[----:B------:R-:W-:Y:S05]  /*19aa0*/  BSYNC B1 ;  /* 0x0000000000017941 */ /* 0x000fea0003800000 */
.L_x_199:
        /* <DEDUP_REMOVED lines=12> */
.L_x_202:
[----:B------:R-:W-:Y:S05]  /*19b70*/  BSYNC B1 ;  /* 0x0000000000017941 */ /* 0x000fea0003800000 */
.L_x_201:
        /* <DEDUP_REMOVED lines=12> */
.L_x_204:
[----:B------:R-:W-:Y:S05]  /*19c40*/  BSYNC B1 ;  /* 0x0000000000017941 */ /* 0x000fea0003800000 */
.L_x_203:
        /* <DEDUP_REMOVED lines=12> */
.L_x_206:
[----:B------:R-:W-:Y:S05]  /*19d10*/  BSYNC B1 ;  /* 0x0000000000017941 */ /* 0x000fea0003800000 */
.L_x_205:
        /* <DEDUP_REMOVED lines=12> */
.L_x_208:
[----:B------:R-:W-:Y:S05]  /*19de0*/  BSYNC B1 ;  /* 0x0000000000017941 */ /* 0x000fea0003800000 */
.L_x_207:
        /* <DEDUP_REMOVED lines=12> */
.L_x_210:
[----:B------:R-:W-:Y:S05]  /*19eb0*/  BSYNC B1 ;  /* 0x0000000000017941 */ /* 0x000fea0003800000 */
.L_x_209:
        /* <DEDUP_REMOVED lines=12> */
.L_x_212:
[----:B------:R-:W-:Y:S05]  /*19f80*/  BSYNC B1 ;  /* 0x0000000000017941 */ /* 0x000fea0003800000 */
.L_x_211:
        /* <DEDUP_REMOVED lines=12> */
.L_x_214:
[----:B------:R-:W-:Y:S05]  /*1a050*/  BSYNC B1 ;  /* 0x0000000000017941 */ /* 0x000fea0003800000 */
.L_x_213:
        /* <DEDUP_REMOVED lines=12> */
.L_x_216:
[----:B------:R-:W-:Y:S05]  /*1a120*/  BSYNC B1 ;  /* 0x0000000000017941 */ /* 0x000fea0003800000 */
.L_x_215:
        /* <DEDUP_REMOVED lines=12> */
.L_x_218:
[----:B------:R-:W-:Y:S05]  /*1a1f0*/  BSYNC B1 ;  /* 0x0000000000017941 */ /* 0x000fea0003800000 */
.L_x_217:
        /* <DEDUP_REMOVED lines=12> */
.L_x_220:
[----:B------:R-:W-:Y:S05]  /*1a2c0*/  BSYNC B1 ;  /* 0x0000000000017941 */ /* 0x000fea0003800000 */
.L_x_219:
        /* <DEDUP_REMOVED lines=12> */
.L_x_222:
[----:B------:R-:W-:Y:S05]  /*1a390*/  BSYNC B1 ;  /* 0x0000000000017941 */ /* 0x000fea0003800000 */
.L_x_221:
        /* <DEDUP_REMOVED lines=12> */
.L_x_224:
[----:B------:R-:W-:Y:S05]  /*1a460*/  BSYNC B1 ;  /* 0x0000000000017941 */ /* 0x000fea0003800000 */
.L_x_223:
        /* <DEDUP_REMOVED lines=12> */
.L_x_226:
[----:B------:R-:W-:Y:S05]  /*1a530*/  BSYNC B1 ;  /* 0x0000000000017941 */ /* 0x000fea0003800000 */
.L_x_225:
        /* <DEDUP_REMOVED lines=12> */
.L_x_228:
[----:B------:R-:W-:Y:S05]  /*1a600*/  BSYNC B1 ;  /* 0x0000000000017941 */ /* 0x000fea0003800000 */
.L_x_227:
        /* <DEDUP_REMOVED lines=12> */
.L_x_230:
[----:B------:R-:W-:Y:S05]  /*1a6d0*/  BSYNC B1 ;  /* 0x0000000000017941 */ /* 0x000fea0003800000 */
.L_x_229:
        /* <DEDUP_REMOVED lines=12> */
.L_x_232:
[----:B------:R-:W-:Y:S05]  /*1a7a0*/  BSYNC B1 ;  /* 0x0000000000017941 */ /* 0x000fea0003800000 */
.L_x_231:
        /* <DEDUP_REMOVED lines=12> */
.L_x_234:
[----:B------:R-:W-:Y:S05]  /*1a870*/  BSYNC B1 ;  /* 0x0000000000017941 */ /* 0x000fea0003800000 */
.L_x_233:
        /* <DEDUP_REMOVED lines=12> */
.L_x_236:
[----:B------:R-:W-:Y:S05]  /*1a940*/  BSYNC B1 ;  /* 0x0000000000017941 */ /* 0x000fea0003800000 */
.L_x_235:
        /* <DEDUP_REMOVED lines=12> */
.L_x_238:
[----:B------:R-:W-:Y:S05]  /*1aa10*/  BSYNC B1 ;  /* 0x0000000000017941 */ /* 0x000fea0003800000 */
.L_x_237:
        /* <DEDUP_REMOVED lines=12> */
.L_x_240:
[----:B------:R-:W-:Y:S05]  /*1aae0*/  BSYNC B1 ;  /* 0x0000000000017941 */ /* 0x000fea0003800000 */
.L_x_239:
        /* <DEDUP_REMOVED lines=12> */
.L_x_242:
[----:B------:R-:W-:Y:S05]  /*1abb0*/  BSYNC B1 ;  /* 0x0000000000017941 */ /* 0x000fea0003800000 */
.L_x_241:
        /* <DEDUP_REMOVED lines=12> */
.L_x_244:
[----:B------:R-:W-:Y:S05]  /*1ac80*/  BSYNC B1 ;  /* 0x0000000000017941 */ /* 0x000fea0003800000 */
.L_x_243:
        /* <DEDUP_REMOVED lines=12> */
.L_x_246:
[----:B------:R-:W-:Y:S05]  /*1ad50*/  BSYNC B1 ;  /* 0x0000000000017941 */ /* 0x000fea0003800000 */
.L_x_245:
        /* <DEDUP_REMOVED lines=12> */
.L_x_248:
[----:B------:R-:W-:Y:S05]  /*1ae20*/  BSYNC B1 ;  /* 0x0000000000017941 */ /* 0x000fea0003800000 */
.L_x_247:
        /* <DEDUP_REMOVED lines=12> */
.L_x_250:
[----:B------:R-:W-:Y:S05]  /*1aef0*/  BSYNC B1 ;  /* 0x0000000000017941 */ /* 0x000fea0003800000 */
.L_x_249:
[----:B0-----:R-:W2:Y:S01]  /*1af00*/  LDL.LU R5, [R1+0x200] ;  /* 0x0002000001057983 */ /* 0x001ea20000300800 */
[----:B-----5:R-:W-:Y:S01]  /*1af10*/  LOP3.LUT R4, R4, 0xff, RZ, 0xc0, !PT ;  /* 0x000000ff04047812 */ /* 0x020fe200078ec0ff */
[----:B------:R-:W-:Y:S01]  /*1af20*/  BSSY B1, `(.L_x_251) ;  /* 0x000000b000017945 */ /* 0x000fe20003800000 */
[----:B------:R-:W-:Y:S02]  /*1af30*/  ISETP.LT.OR P2, PT, R0, 0xda, !P0 ;  /* 0x000000da0000780c */ /* 0x000fe40004741670 */
[----:B------:R-:W-:-:S05]  /*1af40*/  F2FP.F16.E5M2.UNPACK_B R4, R4 ;  /* 0x00000004ff04723e */ /* 0x000fca00020004ff */
[----:B------:R-:W-:-:S05]  /*1af50*/  HADD2.F32 R4, -RZ, R4.H0_H0 ;  /* 0x20000004ff047230 */ /* 0x000fca0000004100 */
[----:B------:R-:W-:-:S04]  /*1af60*/  FMUL R4, R4, UR21 ;  /* 0x0000001504047c20 */ /* 0x000fc80008400000 */
[----:B--2---:R-:W-:-:S05]  /*1af70*/  FFMA R4, R5, UR20, R4 ;  /* 0x0000001405047c23 */ /* 0x004fca0008000004 */
[----:B------:R-:W-:Y:S02]  /*1af80*/  F2FP.SATFINITE.E5M2.F32.PACK_AB_MERGE_C R5, RZ, R4, RZ ;  /* 0x00000004ff05723e */ /* 0x000fe400048060ff */
[----:B------:R-:W-:-:S03]  /*1af90*/  PRMT R4, RZ, 0x7610, R4 ;  /* 0x00007610ff047816 */ /* 0x000fc60000000004 */
[----:B------:R0:W-:Y:S01]  /*1afa0*/  @!P3 STG.E.U8 desc[UR14][R24.64+0xd8], R5 ;  /* 0x0000d8051800b986 */ /* 0x0001e2000c10110e */
[----:B------:R-:W-:Y:S05]  /*1afb0*/  @P2 BRA `(.L_x_252) ;  /* 0x0000000000042947 */ /* 0x000fea0003800000 */
[----:B------:R2:W5:Y:S02]  /*1afc0*/  LDG.E.U8 R4, desc[UR14][R32.64+0xd9] ;  /* 0x0000d90e20047981 */ /* 0x000564000c1e1100 */
.L_x_252:
[----:B------:R-:W-:Y:S05]  /*1afd0*/  BSYNC B1 ;  /* 0x0000000000017941 */ /* 0x000fea0003800000 */
.L_x_251:
[----:B0-----:R-:W3:Y:S01]  /*1afe0*/  LDL.LU R5, [R1+0x204] ;  /* 0x0002040001057983 */ /* 0x001ee20000300800 */
[----:B-----5:R-:W-:Y:S01]  /*1aff0*/  LOP3.LUT R4, R4, 0xff, RZ, 0xc0, !PT ;  /* 0x000000ff04047812 */ /* 0x020fe200078ec0ff */
[----:B------:R-:W-:Y:S01]  /*1b000*/  BSSY B1, `(.L_x_253) ;  /* 0x000000b000017945 */ /* 0x000fe20003800000 */
[----:B------:R-:W-:Y:S02]  /*1b010*/  ISETP.LT.OR P3, PT, R0, 0xd9, !P1 ;  /* 0x000000d90000780c */ /* 0x000fe40004f61670 */
[----:B------:R-:W-:-:S05]  /*1b020*/  F2FP.F16.E5M2.UNPACK_B R4, R4 ;  /* 0x00000004ff04723e */ /* 0x000fca00020004ff */
[----:B------:R-:W-:-:S05]  /*1b030*/  HADD2.F32 R4, -RZ, R4.H0_H0 ;  /* 0x20000004ff047230 */ /* 0x000fca0000004100 */
[----:B------:R-:W-:-:S04]  /*1b040*/  FMUL R4, R4, UR21 ;  /* 0x0000001504047c20 */ /* 0x000fc80008400000 */
[----:B---3--:R-:W-:-:S05]  /*1b050*/  FFMA R4, R5, UR20, R4 ;  /* 0x0000001405047c23 */ /* 0x008fca0008000004 */
[----:B------:R-:W-:Y:S02]  /*1b060*/  F2FP.SATFINITE.E5M2.F32.PACK_AB_MERGE_C R5, RZ, R4, RZ ;  /* 0x00000004ff05723e */ /* 0x000fe400048060ff */
[----:B------:R-:W-:-:S03]  /*1b070*/  PRMT R4, RZ, 0x7610, R4 ;  /* 0x00007610ff047816 */ /* 0x000fc60000000004 */
[----:B------:R0:W-:Y:S01]  /*1b080*/  @!P2 STG.E.U8 desc[UR14][R24.64+0xd9], R5 ;  /* 0x0000d9051800a986 */ /* 0x0001e2000c10110e */
[----:B------:R-:W-:Y:S05]  /*1b090*/  @P3 BRA `(.L_x_254) ;  /* 0x0000000000043947 */ /* 0x000fea0003800000 */
[----:B------:R3:W5:Y:S02]  /*1b0a0*/  LDG.E.U8 R4, desc[UR14][R2.64+0xd8] ;  /* 0x0000d80e02047981 */ /* 0x000764000c1e1100 */
.L_x_254:
[----:B------:R-:W-:Y:S05]  /*1b0b0*/  BSYNC B1 ;  /* 0x0000000000017941 */ /* 0x000fea0003800000 */
.L_x_253:
        /* <DEDUP_REMOVED lines=13> */
.L_x_256:
[----:B------:R-:W-:Y:S05]  /*1b190*/  BSYNC B1 ;  /* 0x0000000000017941 */ /* 0x000fea0003800000 */
.L_x_255:
        /* <DEDUP_REMOVED lines=13> */
.L_x_258:
[----:B------:R-:W-:Y:S05]  /*1b270*/  BSYNC B1 ;  /* 0x0000000000017941 */ /* 0x000fea0003800000 */
.L_x_257:
        /* <DEDUP_REMOVED lines=13> */
.L_x_260:
[----:B------:R-:W-:Y:S05]  /*1b350*/  BSYNC B1 ;  /* 0x0000000000017941 */ /* 0x000fea0003800000 */
.L_x_259:
        /* <DEDUP_REMOVED lines=13> */
.L_x_262:
[----:B------:R-:W-:Y:S05]  /*1b430*/  BSYNC B1 ;  /* 0x0000000000017941 */ /* 0x000fea0003800000 */
.L_x_261:
        /* <DEDUP_REMOVED lines=13> */
.L_x_264:
[----:B------:R-:W-:Y:S05]  /*1b510*/  BSYNC B1 ;  /* 0x0000000000017941 */ /* 0x000fea0003800000 */
.L_x_263:
        /* <DEDUP_REMOVED lines=13> */
.L_x_266:
[----:B------:R-:W-:Y:S05]  /*1b5f0*/  BSYNC B1 ;  /* 0x0000000000017941 */ /* 0x000fea0003800000 */
.L_x_265:
        /* <DEDUP_REMOVED lines=13> */
.L_x_268:
[----:B------:R-:W-:Y:S05]  /*1b6d0*/  BSYNC B1 ;  /* 0x0000000000017941 */ /* 0x000fea0003800000 */
.L_x_267:
        /* <DEDUP_REMOVED lines=13> */
.L_x_270:
[----:B------:R-:W-:Y:S05]  /*1b7b0*/  BSYNC B1 ;  /* 0x0000000000017941 */ /* 0x000fea0003800000 */
.L_x_269:
        /* <DEDUP_REMOVED lines=13> */
.L_x_272:
[----:B------:R-:W-:Y:S05]  /*1b890*/  BSYNC B1 ;  /* 0x0000000000017941 */ /* 0x000fea0003800000 */
.L_x_271:
        /* <DEDUP_REMOVED lines=13> */
.L_x_274:
[----:B------:R-:W-:Y:S05]  /*1b970*/  BSYNC B1 ;  /* 0x0000000000017941 */ /* 0x000fea0003800000 */
.L_x_273:
        /* <DEDUP_REMOVED lines=13> */
.L_x_276:
[----:B------:R-:W-:Y:S05]  /*1ba50*/  BSYNC B1 ;  /* 0x0000000000017941 */ /* 0x000fea0003800000 */
.L_x_275:
        /* <DEDUP_REMOVED lines=13> */
.L_x_278:
[----:B------:R-:W-:Y:S05]  /*1bb30*/  BSYNC B1 ;  /* 0x0000000000017941 */ /* 0x000fea0003800000 */
.L_x_277:
        /* <DEDUP_REMOVED lines=13> */
.L_x_280:
[----:B------:R-:W-:Y:S05]  /*1bc10*/  BSYNC B1 ;  /* 0x0000000000017941 */ /* 0x000fea0003800000 */
.L_x_279:
        /* <DEDUP_REMOVED lines=13> */
.L_x_282:
[----:B------:R-:W-:Y:S05]  /*1bcf0*/  BSYNC B1 ;  /* 0x0000000000017941 */ /* 0x000fea0003800000 */
.L_x_281:
        /* <DEDUP_REMOVED lines=13> */
.L_x_284:
[----:B------:R-:W-:Y:S05]  /*1bdd0*/  BSYNC B1 ;  /* 0x0000000000017941 */ /* 0x000fea0003800000 */
.L_x_283:
        /* <DEDUP_REMOVED lines=13> */
.L_x_286:
[----:B------:R-:W-:Y:S05]  /*1beb0*/  BSYNC B1 ;  /* 0x0000000000017941 */ /* 0x000fea0003800000 */
.L_x_285:
        /* <DEDUP_REMOVED lines=13> */
.L_x_288:
[----:B------:R-:W-:Y:S05]  /*1bf90*/  BSYNC B1 ;  /* 0x0000000000017941 */ /* 0x000fea0003800000 */
.L_x_287:
[----:B------:R-:W2:Y:S01]  /*1bfa0*/  LDL.LU R7, [R1+0x24c] ;  /* 0x00024c0001077983 */ /* 0x000ea20000300800 */
[----:B-----5:R-:W-:Y:S01]  /*1bfb0*/  LOP3.LUT R4, R4, 0xff, RZ, 0xc0, !PT ;  /* 0x000000ff04047812 */ /* 0x020fe200078ec0ff */
[----:B------:R-:W-:Y:S01]  /*1bfc0*/  BSSY B1, `(.L_x_289) ;  /* 0x0000013000017945 */ /* 0x000fe20003800000 */
[----:B0-----:R-:W-:Y:S02]  /*1bfd0*/  IADD3 R5, P0, R35, 0x80, RZ ;  /* 0x0000008023057810 */ /* 0x001fe40007f1e0ff */
[----:B------:R-:W-:-:S03]  /*1bfe0*/  F2FP.F16.E5M2.UNPACK_B R4, R4 ;  /* 0x00000004ff04723e */ /* 0x000fc600020004ff */
[----:B--234-:R-:W-:Y:S01]  /*1bff0*/  IMAD.X R2, RZ, RZ, R37, P0 ;  /* 0x000000ffff027224 */ /* 0x01cfe200000e0625 */
[----:B------:R-:W-:Y:S01]  /*1c000*/  ISETP.GE.AND P0, PT, R34, 0x81, PT ;  /* 0x000000812200780c */ /* 0x000fe20003f06270 */
[----:B------:R-:W-:Y:S02]  /*1c010*/  HADD2.F32 R4, -RZ, R4.H0_H0 ;  /* 0x20000004ff047230 */ /* 0x000fe40000004100 */
[----:B------:R-:W-:Y:S01]  /*1c020*/  IMAD R6, R2, UR6, RZ ;  /* 0x0000000602067c24 */ /* 0x000fe2000f8e02ff */
[----:B------:R-:W-:Y:S01]  /*1c030*/  ISETP.LT.OR P3, PT, R0, 0x1, !P0 ;  /* 0x000000010000780c */ /* 0x000fe20004761670 */
[----:B------:R-:W-:-:S04]  /*1c040*/  IMAD.WIDE.U32 R2, R5, UR6, R38 ;  /* 0x0000000605027c25 */ /* 0x000fc8000f8e0026 */
[----:B------:R-:W-:Y:S01]  /*1c050*/  FMUL R4, R4, UR21 ;  /* 0x0000001504047c20 */ /* 0x000fe20008400000 */
[----:B------:R-:W-:Y:S01]  /*1c060*/  IMAD R5, R5, UR7, R6 ;  /* 0x0000000705057c24 */ /* 0x000fe2000f8e0206 */
[----:B------:R-:W-:-:S04]  /*1c070*/  IADD3 R2, P2, R2, UR8, RZ ;  /* 0x0000000802027c10 */ /* 0x000fc8000ff5e0ff */
[----:B------:R-:W-:Y:S01]  /*1c080*/  IADD3.X R3, R3, UR9, R5, P2, !PT ;  /* 0x0000000903037c10 */ /* 0x000fe200097fe405 */
[----:B------:R-:W-:-:S05]  /*1c090*/  FFMA R4, R7, UR20, R4 ;  /* 0x0000001407047c23 */ /* 0x000fca0008000004 */
[----:B------:R-:W-:Y:S02]  /*1c0a0*/  F2FP.SATFINITE.E5M2.F32.PACK_AB_MERGE_C R7, RZ, R4, RZ ;  /* 0x00000004ff07723e */ /* 0x000fe400048060ff */
[----:B------:R-:W-:-:S03]  /*1c0b0*/  PRMT R4, RZ, 0x7610, R4 ;  /* 0x00007610ff047816 */ /* 0x000fc60000000004 */
[----:B------:R0:W-:Y:S01]  /*1c0c0*/  @!P1 STG.E.U8 desc[UR14][R26.64+0xf9], R7 ;  /* 0x0000f9071a009986 */ /* 0x0001e2000c10110e */
[----:B------:R-:W-:Y:S05]  /*1c0d0*/  @P3 BRA `(.L_x_290) ;  /* 0x0000000000043947 */ /* 0x000fea0003800000 */
[----:B------:R2:W5:Y:S02]  /*1c0e0*/  LDG.E.U8 R4, desc[UR14][R2.64] ;  /* 0x0000000e02047981 */ /* 0x000564000c1e1100 */
.L_x_290:
[----:B------:R-:W-:Y:S05]  /*1c0f0*/  BSYNC B1 ;  /* 0x0000000000017941 */ /* 0x000fea0003800000 */
.L_x_289:
[----:B------:R-:W3:Y:S01]  /*1c100*/  LDL.LU R5, [R1+0x250] ;  /* 0x0002500001057983 */ /* 0x000ee20000300800 */
        /* <DEDUP_REMOVED lines=12> */
.L_x_292:
[----:B------:R-:W-:Y:S05]  /*1c1d0*/  BSYNC B1 ;  /* 0x0000000000017941 */ /* 0x000fea0003800000 */
.L_x_291:
[----:B---3--:R-:W3:Y:S01]  /*1c1e0*/  LDL.LU R5, [R1+0x254] ;  /* 0x0002540001057983 */ /* 0x008ee20000300800 */
[----:B-----5:R-:W-:Y:S01]  /*1c1f0*/  LOP3.LUT R4, R4, 0xff, RZ, 0xc0, !PT ;  /* 0x000000ff04047812 */ /* 0x020fe200078ec0ff */
[----:B------:R-:W-:Y:S01]  /*1c200*/  BSSY B1, `(.L_x_293) ;  /* 0x0000013000017945 */ /* 0x000fe20003800000 */
[----:B------:R-:W-:Y:S02]  /*1c210*/  IADD3 R35, P1, R35, 0x88, RZ ;  /* 0x0000008823237810 */ /* 0x000fe40007f3e0ff */
[----:B------:R-:W-:Y:S02]  /*1c220*/  F2FP.F16.E5M2.UNPACK_B R4, R4 ;  /* 0x00000004ff04723e */ /* 0x000fe400020004ff */
[----:B------:R-:W-:Y:S01]  /*1c230*/  PRMT R6, RZ, 0x7610, R6 ;  /* 0x00007610ff067816 */ /* 0x000fe20000000006 */
[----:B------:R-:W-:Y:S01]  /*1c240*/  IMAD.X R36, RZ, RZ, R37, P1 ;  /* 0x000000ffff247224 */ /* 0x000fe200008e0625 */
[----:B------:R-:W-:Y:S01]  /*1c250*/  ISETP.GE.AND P1, PT, R34, 0x89, PT ;  /* 0x000000892200780c */ /* 0x000fe20003f26270 */
[----:B------:R-:W-:-:S02]  /*1c260*/  HADD2.F32 R4, -RZ, R4.H0_H0 ;  /* 0x20000004ff047230 */ /* 0x000fc40000004100 */
[----:B------:R-:W-:Y:S01]  /*1c270*/  IMAD R36, R36, UR6, RZ ;  /* 0x0000000624247c24 */ /* 0x000fe2000f8e02ff */
[----:B------:R-:W-:Y:S01]  /*1c280*/  ISETP.LT.OR P5, PT, R0, 0x1, !P1 ;  /* 0x000000010000780c */ /* 0x000fe20004fa1670 */
[----:B------:R-:W-:-:S04]  /*1c290*/  IMAD.WIDE.U32 R38, R35, UR6, R38 ;  /* 0x0000000623267c25 */ /* 0x000fc8000f8e0026 */
[----:B------:R-:W-:Y:S01]  /*1c2a0*/  FMUL R4, R4, UR21 ;  /* 0x0000001504047c20 */ /* 0x000fe20008400000 */
[----:B------:R-:W-:-:S03]  /*1c2b0*/  IMAD R35, R35, UR7, R36 ;  /* 0x0000000723237c24 */ /* 0x000fc6000f8e0224 */
[----:B---3--:R-:W-:Y:S01]  /*1c2c0*/  FFMA R5, R5, UR20, R4 ;  /* 0x0000001405057c23 */ /* 0x008fe20008000004 */
[----:B------:R-:W-:-:S04]  /*1c2d0*/  IADD3 R4, P3, R38, UR8, RZ ;  /* 0x0000000826047c10 */ /* 0x000fc8000ff7e0ff */
[----:B0-----:R-:W-:Y:S02]  /*1c2e0*/  F2FP.SATFINITE.E5M2.F32.PACK_AB_MERGE_C R7, RZ, R5, RZ ;  /* 0x00000005ff07723e */ /* 0x001fe400048060ff */
[----:B------:R-:W-:-:S03]  /*1c2f0*/  IADD3.X R5, R39, UR9, R35, P3, !PT ;  /* 0x0000000927057c10 */ /* 0x000fc60009ffe423 */
[----:B------:R0:W-:Y:S01]  /*1c300*/  @!P2 STG.E.U8 desc[UR14][R30.64+0x1], R7 ;  /* 0x000001071e00a986 */ /* 0x0001e2000c10110e */
[----:B------:R-:W-:Y:S05]  /*1c310*/  @P5 BRA `(.L_x_294) ;  /* 0x0000000000045947 */ /* 0x000fea0003800000 */
[----:B------:R3:W5:Y:S02]  /*1c320*/  LDG.E.U8 R6, desc[UR14][R4.64] ;  /* 0x0000000e04067981 */ /* 0x000764000c1e1100 */
.L_x_294:
[----:B------:R-:W-:Y:S05]  /*1c330*/  BSYNC B1 ;  /* 0x0000000000017941 */ /* 0x000fea0003800000 */
.L_x_293:
        /* <DEDUP_REMOVED lines=13> */
.L_x_296:
[----:B------:R-:W-:Y:S05]  /*1c410*/  BSYNC B1 ;  /* 0x0000000000017941 */ /* 0x000fea0003800000 */
.L_x_295:
        /* <DEDUP_REMOVED lines=13> */
.L_x_298:
[----:B------:R-:W-:Y:S05]  /*1c4f0*/  BSYNC B1 ;  /* 0x0000000000017941 */ /* 0x000fea0003800000 */
.L_x_297:
        /* <DEDUP_REMOVED lines=13> */
.L_x_300:
[----:B------:R-:W-:Y:S05]  /*1c5d0*/  BSYNC B1 ;  /* 0x0000000000017941 */ /* 0x000fea0003800000 */
.L_x_299:
        /* <DEDUP_REMOVED lines=13> */
.L_x_302:
[----:B------:R-:W-:Y:S05]  /*1c6b0*/  BSYNC B1 ;  /* 0x0000000000017941 */ /* 0x000fea0003800000 */
.L_x_301:
        /* <DEDUP_REMOVED lines=13> */
.L_x_304:
[----:B------:R-:W-:Y:S05]  /*1c790*/  BSYNC B1 ;  /* 0x0000000000017941 */ /* 0x000fea0003800000 */
.L_x_303:
        /* <DEDUP_REMOVED lines=13> */
.L_x_306:
[----:B------:R-:W-:Y:S05]  /*1c870*/  BSYNC B1 ;  /* 0x0000000000017941 */ /* 0x000fea0003800000 */
.L_x_305:
        /* <DEDUP_REMOVED lines=13> */
.L_x_308:
[----:B------:R-:W-:Y:S05]  /*1c950*/  BSYNC B1 ;  /* 0x0000000000017941 */ /* 0x000fea0003800000 */
.L_x_307:
        /* <DEDUP_REMOVED lines=13> */
.L_x_310:
[----:B------:R-:W-:Y:S05]  /*1ca30*/  BSYNC B1 ;  /* 0x0000000000017941 */ /* 0x000fea0003800000 */
.L_x_309:
        /* <DEDUP_REMOVED lines=13> */
.L_x_312:
[----:B------:R-:W-:Y:S05]  /*1cb10*/  BSYNC B1 ;  /* 0x0000000000017941 */ /* 0x000fea0003800000 */
.L_x_311:
        /* <DEDUP_REMOVED lines=13> */
.L_x_314:
[----:B------:R-:W-:Y:S05]  /*1cbf0*/  BSYNC B1 ;  /* 0x0000000000017941 */ /* 0x000fea0003800000 */
.L_x_313:
        /* <DEDUP_REMOVED lines=13> */
.L_x_316:
[----:B------:R-:W-:Y:S05]  /*1ccd0*/  BSYNC B1 ;  /* 0x0000000000017941 */ /* 0x000fea0003800000 */
.L_x_315:
        /* <DEDUP_REMOVED lines=13> */
.L_x_318:
[----:B------:R-:W-:Y:S05]  /*1cdb0*/  BSYNC B1 ;  /* 0x0000000000017941 */ /* 0x000fea0003800000 */
.L_x_317:
        /* <DEDUP_REMOVED lines=13> */
.L_x_320:
[----:B------:R-:W-:Y:S05]  /*1ce90*/  BSYNC B1 ;  /* 0x0000000000017941 */ /* 0x000fea0003800000 */
.L_x_319:
        /* <DEDUP_REMOVED lines=13> */
.L_x_322:
[----:B------:R-:W-:Y:S05]  /*1cf70*/  BSYNC B1 ;  /* 0x0000000000017941 */ /* 0x000fea0003800000 */
.L_x_321:
        /* <DEDUP_REMOVED lines=13> */
.L_x_324:
[----:B------:R-:W-:Y:S05]  /*1d050*/  BSYNC B1 ;  /* 0x0000000000017941 */ /* 0x000fea0003800000 */
.L_x_323:
        /* <DEDUP_REMOVED lines=13> */
.L_x_326:
[----:B------:R-:W-:Y:S05]  /*1d130*/  BSYNC B1 ;  /* 0x0000000000017941 */ /* 0x000fea0003800000 */
.L_x_325:
        /* <DEDUP_REMOVED lines=13> */
.L_x_328:
[----:B------:R-:W-:Y:S05]  /*1d210*/  BSYNC B1 ;  /* 0x0000000000017941 */ /* 0x000fea0003800000 */
.L_x_327:
        /* <DEDUP_REMOVED lines=13> */
.L_x_330:
[----:B------:R-:W-:Y:S05]  /*1d2f0*/  BSYNC B1 ;  /* 0x0000000000017941 */ /* 0x000fea0003800000 */
.L_x_329:
        /* <DEDUP_REMOVED lines=13> */
.L_x_332:
[----:B------:R-:W-:Y:S05]  /*1d3d0*/  BSYNC B1 ;  /* 0x0000000000017941 */ /* 0x000fea0003800000 */
.L_x_331:
        /* <DEDUP_REMOVED lines=13> */
.L_x_334:
[----:B------:R-:W-:Y:S05]  /*1d4b0*/  BSYNC B1 ;  /* 0x0000000000017941 */ /* 0x000fea0003800000 */
.L_x_333:
        /* <DEDUP_REMOVED lines=13> */
.L_x_336:
[----:B------:R-:W-:Y:S05]  /*1d590*/  BSYNC B1 ;  /* 0x0000000000017941 */ /* 0x000fea0003800000 */
.L_x_335:
        /* <DEDUP_REMOVED lines=13> */
.L_x_338:
[----:B------:R-:W-:Y:S05]  /*1d670*/  BSYNC B1 ;  /* 0x0000000000017941 */ /* 0x000fea0003800000 */
.L_x_337:
        /* <DEDUP_REMOVED lines=13> */
.L_x_340:
[----:B------:R-:W-:Y:S05]  /*1d750*/  BSYNC B1 ;  /* 0x0000000000017941 */ /* 0x000fea0003800000 */
.L_x_339:
        /* <DEDUP_REMOVED lines=13> */
.L_x_342:
[----:B------:R-:W-:Y:S05]  /*1d830*/  BSYNC B1 ;  /* 0x0000000000017941 */ /* 0x000fea0003800000 */
.L_x_341:
        /* <DEDUP_REMOVED lines=13> */
.L_x_344:
[----:B------:R-:W-:Y:S05]  /*1d910*/  BSYNC B1 ;  /* 0x0000000000017941 */ /* 0x000fea0003800000 */
.L_x_343:
        /* <DEDUP_REMOVED lines=13> */
.L_x_346:
[----:B------:R-:W-:Y:S05]  /*1d9f0*/  BSYNC B1 ;  /* 0x0000000000017941 */ /* 0x000fea0003800000 */
.L_x_345:
        /* <DEDUP_REMOVED lines=13> */
.L_x_348:
[----:B------:R-:W-:Y:S05]  /*1dad0*/  BSYNC B1 ;  /* 0x0000000000017941 */ /* 0x000fea0003800000 */
.L_x_347:
        /* <DEDUP_REMOVED lines=13> */
.L_x_350:
[----:B------:R-:W-:Y:S05]  /*1dbb0*/  BSYNC B1 ;  /* 0x0000000000017941 */ /* 0x000fea0003800000 */
.L_x_349:
        /* <DEDUP_REMOVED lines=13> */
.L_x_352:
[----:B------:R-:W-:Y:S05]  /*1dc90*/  BSYNC B1 ;  /* 0x0000000000017941 */ /* 0x000fea0003800000 */
.L_x_351:
        /* <DEDUP_REMOVED lines=13> */
.L_x_354:
[----:B------:R-:W-:Y:S05]  /*1dd70*/  BSYNC B1 ;  /* 0x0000000000017941 */ /* 0x000fea0003800000 */
.L_x_353:
        /* <DEDUP_REMOVED lines=13> */
.L_x_356:
[----:B------:R-:W-:Y:S05]  /*1de50*/  BSYNC B1 ;  /* 0x0000000000017941 */ /* 0x000fea0003800000 */
.L_x_355:
        /* <DEDUP_REMOVED lines=13> */
.L_x_358:
[----:B------:R-:W-:Y:S05]  /*1df30*/  BSYNC B1 ;  /* 0x0000000000017941 */ /* 0x000fea0003800000 */
.L_x_357:
        /* <DEDUP_REMOVED lines=13> */
.L_x_360:
[----:B------:R-:W-:Y:S05]  /*1e010*/  BSYNC B1 ;  /* 0x0000000000017941 */ /* 0x000fea0003800000 */
.L_x_359:
        /* <DEDUP_REMOVED lines=13> */
.L_x_362:
[----:B------:R-:W-:Y:S05]  /*1e0f0*/  BSYNC B1 ;  /* 0x0000000000017941 */ /* 0x000fea0003800000 */
.L_x_361:
        /* <DEDUP_REMOVED lines=13> */
.L_x_364:
[----:B------:R-:W-:Y:S05]  /*1e1d0*/  BSYNC B1 ;  /* 0x0000000000017941 */ /* 0x000fea0003800000 */
.L_x_363:
        /* <DEDUP_REMOVED lines=13> */
.L_x_366:
[----:B------:R-:W-:Y:S05]  /*1e2b0*/  BSYNC B1 ;  /* 0x0000000000017941 */ /* 0x000fea0003800000 */
.L_x_365:
        /* <DEDUP_REMOVED lines=13> */
.L_x_368:
[----:B------:R-:W-:Y:S05]  /*1e390*/  BSYNC B1 ;  /* 0x0000000000017941 */ /* 0x000fea0003800000 */
.L_x_367:
        /* <DEDUP_REMOVED lines=13> */
.L_x_370:
[----:B------:R-:W-:Y:S05]  /*1e470*/  BSYNC B1 ;  /* 0x0000000000017941 */ /* 0x000fea0003800000 */
.L_x_369:
        /* <DEDUP_REMOVED lines=13> */
.L_x_372:
[----:B------:R-:W-:Y:S05]  /*1e550*/  BSYNC B1 ;  /* 0x0000000000017941 */ /* 0x000fea0003800000 */
.L_x_371:
        /* <DEDUP_REMOVED lines=13> */
.L_x_374:
[----:B------:R-:W-:Y:S05]  /*1e630*/  BSYNC B1 ;  /* 0x0000000000017941 */ /* 0x000fea0003800000 */
.L_x_373:
        /* <DEDUP_REMOVED lines=13> */
.L_x_376:
[----:B------:R-:W-:Y:S05]  /*1e710*/  BSYNC B1 ;  /* 0x0000000000017941 */ /* 0x000fea0003800000 */
.L_x_375:
        /* <DEDUP_REMOVED lines=13> */
.L_x_378:
[----:B------:R-:W-:Y:S05]  /*1e7f0*/  BSYNC B1 ;  /* 0x0000000000017941 */ /* 0x000fea0003800000 */
.L_x_377:
        /* <DEDUP_REMOVED lines=13> */
.L_x_380:
[----:B------:R-:W-:Y:S05]  /*1e8d0*/  BSYNC B1 ;  /* 0x0000000000017941 */ /* 0x000fea0003800000 */
.L_x_379:
        /* <DEDUP_REMOVED lines=13> */
.L_x_382:
[----:B------:R-:W-:Y:S05]  /*1e9b0*/  BSYNC B1 ;  /* 0x0000000000017941 */ /* 0x000fea0003800000 */
.L_x_381:
        /* <DEDUP_REMOVED lines=13> */
.L_x_384:
[----:B------:R-:W-:Y:S05]  /*1ea90*/  BSYNC B1 ;  /* 0x0000000000017941 */ /* 0x000fea0003800000 */
.L_x_383:
        /* <DEDUP_REMOVED lines=13> */
.L_x_386:
[----:B------:R-:W-:Y:S05]  /*1eb70*/  BSYNC B1 ;  /* 0x0000000000017941 */ /* 0x000fea0003800000 */
.L_x_385:
        /* <DEDUP_REMOVED lines=13> */
.L_x_388:
[----:B------:R-:W-:Y:S05]  /*1ec50*/  BSYNC B1 ;  /* 0x0000000000017941 */ /* 0x000fea0003800000 */
.L_x_387:
        /* <DEDUP_REMOVED lines=13> */
.L_x_390:
[----:B------:R-:W-:Y:S05]  /*1ed30*/  BSYNC B1 ;  /* 0x0000000000017941 */ /* 0x000fea0003800000 */
.L_x_389:
        /* <DEDUP_REMOVED lines=13> */
.L_x_392:
[----:B------:R-:W-:Y:S05]  /*1ee10*/  BSYNC B1 ;  /* 0x0000000000017941 */ /* 0x000fea0003800000 */
.L_x_391:
        /* <DEDUP_REMOVED lines=13> */
.L_x_394:
[----:B------:R-:W-:Y:S05]  /*1eef0*/  BSYNC B1 ;  /* 0x0000000000017941 */ /* 0x000fea0003800000 */
.L_x_393:
        /* <DEDUP_REMOVED lines=13> */
.L_x_396:
[----:B------:R-:W-:Y:S05]  /*1efd0*/  BSYNC B1 ;  /* 0x0000000000017941 */ /* 0x000fea0003800000 */
.L_x_395:
        /* <DEDUP_REMOVED lines=13> */
.L_x_398:
[----:B------:R-:W-:Y:S05]  /*1f0b0*/  BSYNC B1 ;  /* 0x0000000000017941 */ /* 0x000fea0003800000 */
.L_x_397:
        /* <DEDUP_REMOVED lines=13> */
.L_x_400:
[----:B------:R-:W-:Y:S05]  /*1f190*/  BSYNC B1 ;  /* 0x0000000000017941 */ /* 0x000fea0003800000 */
.L_x_399:
        /* <DEDUP_REMOVED lines=13> */
.L_x_402:
[----:B------:R-:W-:Y:S05]  /*1f270*/  BSYNC B1 ;  /* 0x0000000000017941 */ /* 0x000fea0003800000 */
.L_x_401:
        /* <DEDUP_REMOVED lines=13> */
.L_x_404:
[----:B------:R-:W-:Y:S05]  /*1f350*/  BSYNC B1 ;  /* 0x0000000000017941 */ /* 0x000fea0003800000 */
.L_x_403:
        /* <DEDUP_REMOVED lines=13> */
.L_x_406:
[----:B------:R-:W-:Y:S05]  /*1f430*/  BSYNC B1 ;  /* 0x0000000000017941 */ /* 0x000fea0003800000 */
.L_x_405:
        /* <DEDUP_REMOVED lines=13> */
.L_x_408:
[----:B------:R-:W-:Y:S05]  /*1f510*/  BSYNC B1 ;  /* 0x0000000000017941 */ /* 0x000fea0003800000 */
.L_x_407:
        /* <DEDUP_REMOVED lines=13> */
.L_x_410:
[----:B------:R-:W-:Y:S05]  /*1f5f0*/  BSYNC B1 ;  /* 0x0000000000017941 */ /* 0x000fea0003800000 */
.L_x_409:
        /* <DEDUP_REMOVED lines=13> */
.L_x_412:
[----:B------:R-:W-:Y:S05]  /*1f6d0*/  BSYNC B1 ;  /* 0x0000000000017941 */ /* 0x000fea0003800000 */
.L_x_411:
        /* <DEDUP_REMOVED lines=13> */
.L_x_414:
[----:B------:R-:W-:Y:S05]  /*1f7b0*/  BSYNC B1 ;  /* 0x0000000000017941 */ /* 0x000fea0003800000 */
.L_x_413:
        /* <DEDUP_REMOVED lines=13> */
.L_x_416:
[----:B------:R-:W-:Y:S05]  /*1f890*/  BSYNC B1 ;  /* 0x0000000000017941 */ /* 0x000fea0003800000 */
.L_x_415:
        /* <DEDUP_REMOVED lines=13> */
.L_x_418:
[----:B------:R-:W-:Y:S05]  /*1f970*/  BSYNC B1 ;  /* 0x0000000000017941 */ /* 0x000fea0003800000 */
.L_x_417:
        /* <DEDUP_REMOVED lines=13> */
.L_x_420:
[----:B------:R-:W-:Y:S05]  /*1fa50*/  BSYNC B1 ;  /* 0x0000000000017941 */ /* 0x000fea0003800000 */
.L_x_419:
        /* <DEDUP_REMOVED lines=13> */
.L_x_422:
[----:B------:R-:W-:Y:S05]  /*1fb30*/  BSYNC B1 ;  /* 0x0000000000017941 */ /* 0x000fea0003800000 */
.L_x_421:
        /* <DEDUP_REMOVED lines=13> */
.L_x_424:
[----:B------:R-:W-:Y:S05]  /*1fc10*/  BSYNC B1 ;  /* 0x0000000000017941 */ /* 0x000fea0003800000 */
.L_x_423:
        /* <DEDUP_REMOVED lines=13> */
.L_x_426:
[----:B------:R-:W-:Y:S05]  /*1fcf0*/  BSYNC B1 ;  /* 0x0000000000017941 */ /* 0x000fea0003800000 */
.L_x_425:
        /* <DEDUP_REMOVED lines=13> */
.L_x_428:
[----:B------:R-:W-:Y:S05]  /*1fdd0*/  BSYNC B1 ;  /* 0x0000000000017941 */ /* 0x000fea0003800000 */
.L_x_427:
        /* <DEDUP_REMOVED lines=13> */
.L_x_430:
[----:B------:R-:W-:Y:S05]  /*1feb0*/  BSYNC B1 ;  /* 0x0000000000017941 */ /* 0x000fea0003800000 */
.L_x_429:
        /* <DEDUP_REMOVED lines=13> */
.L_x_432:
[----:B------:R-:W-:Y:S05]  /*1ff90*/  BSYNC B1 ;  /* 0x0000000000017941 */ /* 0x000fea0003800000 */
.L_x_431:
        /* <DEDUP_REMOVED lines=13> */
.L_x_434:
[----:B------:R-:W-:Y:S05]  /*20070*/  BSYNC B1 ;  /* 0x0000000000017941 */ /* 0x000fea0003800000 */
.L_x_433:
        /* <DEDUP_REMOVED lines=13> */
.L_x_436:
[----:B------:R-:W-:Y:S05]  /*20150*/  BSYNC B1 ;  /* 0x0000000000017941 */ /* 0x000fea0003800000 */
.L_x_435:
        /* <DEDUP_REMOVED lines=13> */
.L_x_438:
[----:B------:R-:W-:Y:S05]  /*20230*/  BSYNC B1 ;  /* 0x0000000000017941 */ /* 0x000fea0003800000 */
.L_x_437:
        /* <DEDUP_REMOVED lines=13> */
.L_x_440:
[----:B------:R-:W-:Y:S05]  /*20310*/  BSYNC B1 ;  /* 0x0000000000017941 */ /* 0x000fea0003800000 */
.L_x_439:
        /* <DEDUP_REMOVED lines=13> */
.L_x_442:
[----:B------:R-:W-:Y:S05]  /*203f0*/  BSYNC B1 ;  /* 0x0000000000017941 */ /* 0x000fea0003800000 */
.L_x_441:
        /* <DEDUP_REMOVED lines=13> */
.L_x_444:
[----:B------:R-:W-:Y:S05]  /*204d0*/  BSYNC B1 ;  /* 0x0000000000017941 */ /* 0x000fea0003800000 */
.L_x_443:
        /* <DEDUP_REMOVED lines=13> */
.L_x_446:
[----:B------:R-:W-:Y:S05]  /*205b0*/  BSYNC B1 ;  /* 0x0000000000017941 */ /* 0x000fea0003800000 */
.L_x_445:
        /* <DEDUP_REMOVED lines=13> */
.L_x_448:
[----:B------:R-:W-:Y:S05]  /*20690*/  BSYNC B1 ;  /* 0x0000000000017941 */ /* 0x000fea0003800000 */
.L_x_447:
        /* <DEDUP_REMOVED lines=13> */
.L_x_450:
[----:B------:R-:W-:Y:S05]  /*20770*/  BSYNC B1 ;  /* 0x0000000000017941 */ /* 0x000fea0003800000 */
.L_x_449:
        /* <DEDUP_REMOVED lines=13> */
.L_x_452:
[----:B------:R-:W-:Y:S05]  /*20850*/  BSYNC B1 ;  /* 0x0000000000017941 */ /* 0x000fea0003800000 */
.L_x_451:
        /* <DEDUP_REMOVED lines=13> */
.L_x_454:
[----:B------:R-:W-:Y:S05]  /*20930*/  BSYNC B1 ;  /* 0x0000000000017941 */ /* 0x000fea0003800000 */
.L_x_453:
        /* <DEDUP_REMOVED lines=13> */
.L_x_456:
[----:B------:R-:W-:Y:S05]  /*20a10*/  BSYNC B1 ;  /* 0x0000000000017941 */ /* 0x000fea0003800000 */
.L_x_455:
        /* <DEDUP_REMOVED lines=13> */
.L_x_458:
[----:B------:R-:W-:Y:S05]  /*20af0*/  BSYNC B1 ;  /* 0x0000000000017941 */ /* 0x000fea0003800000 */
.L_x_457:
        /* <DEDUP_REMOVED lines=13> */
.L_x_460:
[----:B------:R-:W-:Y:S05]  /*20bd0*/  BSYNC B1 ;  /* 0x0000000000017941 */ /* 0x000fea0003800000 */
.L_x_459:
        /* <DEDUP_REMOVED lines=13> */
.L_x_462:
[----:B------:R-:W-:Y:S05]  /*20cb0*/  BSYNC B1 ;  /* 0x0000000000017941 */ /* 0x000fea0003800000 */
.L_x_461:
        /* <DEDUP_REMOVED lines=13> */
.L_x_464:
[----:B------:R-:W-:Y:S05]  /*20d90*/  BSYNC B1 ;  /* 0x0000000000017941 */ /* 0x000fea0003800000 */
.L_x_463:
        /* <DEDUP_REMOVED lines=13> */
.L_x_466:
[----:B------:R-:W-:Y:S05]  /*20e70*/  BSYNC B1 ;  /* 0x0000000000017941 */ /* 0x000fea0003800000 */
.L_x_465:
        /* <DEDUP_REMOVED lines=13> */
.L_x_468:
[----:B------:R-:W-:Y:S05]  /*20f50*/  BSYNC B1 ;  /* 0x0000000000017941 */ /* 0x000fea0003800000 */
.L_x_467:
        /* <DEDUP_REMOVED lines=13> */
.L_x_470:
[----:B------:R-:W-:Y:S05]  /*21030*/  BSYNC B1 ;  /* 0x0000000000017941 */ /* 0x000fea0003800000 */
.L_x_469:
        /* <DEDUP_REMOVED lines=13> */
.L_x_472:
[----:B------:R-:W-:Y:S05]  /*21110*/  BSYNC B1 ;  /* 0x0000000000017941 */ /* 0x000fea0003800000 */
.L_x_471:
        /* <DEDUP_REMOVED lines=13> */
.L_x_474:
[----:B------:R-:W-:Y:S05]  /*211f0*/  BSYNC B1 ;  /* 0x0000000000017941 */ /* 0x000fea0003800000 */
.L_x_473:
        /* <DEDUP_REMOVED lines=13> */
.L_x_476:
[----:B------:R-:W-:Y:S05]  /*212d0*/  BSYNC B1 ;  /* 0x0000000000017941 */ /* 0x000fea0003800000 */
.L_x_475:
        /* <DEDUP_REMOVED lines=13> */
.L_x_478:
[----:B------:R-:W-:Y:S05]  /*213b0*/  BSYNC B1 ;  /* 0x0000000000017941 */ /* 0x000fea0003800000 */
.L_x_477:
        /* <DEDUP_REMOVED lines=13> */
.L_x_480:
[----:B------:R-:W-:Y:S05]  /*21490*/  BSYNC B1 ;  /* 0x0000000000017941 */ /* 0x000fea0003800000 */
.L_x_479:
        /* <DEDUP_REMOVED lines=13> */
.L_x_482:
[----:B------:R-:W-:Y:S05]  /*21570*/  BSYNC B1 ;  /* 0x0000000000017941 */ /* 0x000fea0003800000 */
.L_x_481:
        /* <DEDUP_REMOVED lines=13> */
.L_x_484:
[----:B------:R-:W-:Y:S05]  /*21650*/  BSYNC B1 ;  /* 0x0000000000017941 */ /* 0x000fea0003800000 */
.L_x_483:
        /* <DEDUP_REMOVED lines=13> */
.L_x_486:
[----:B------:R-:W-:Y:S05]  /*21730*/  BSYNC B1 ;  /* 0x0000000000017941 */ /* 0x000fea0003800000 */
.L_x_485:
        /* <DEDUP_REMOVED lines=13> */
.L_x_488:
[----:B------:R-:W-:Y:S05]  /*21810*/  BSYNC B1 ;  /* 0x0000000000017941 */ /* 0x000fea0003800000 */
.L_x_487:
        /* <DEDUP_REMOVED lines=13> */
.L_x_490:
[----:B------:R-:W-:Y:S05]  /*218f0*/  BSYNC B1 ;  /* 0x0000000000017941 */ /* 0x000fea0003800000 */
.L_x_489:
        /* <DEDUP_REMOVED lines=13> */
.L_x_492:
[----:B------:R-:W-:Y:S05]  /*219d0*/  BSYNC B1 ;  /* 0x0000000000017941 */ /* 0x000fea0003800000 */
.L_x_491:
        /* <DEDUP_REMOVED lines=13> */
.L_x_494:
[----:B------:R-:W-:Y:S05]  /*21ab0*/  BSYNC B1 ;  /* 0x0000000000017941 */ /* 0x000fea0003800000 */
.L_x_493:
        /* <DEDUP_REMOVED lines=13> */
.L_x_496:
[----:B------:R-:W-:Y:S05]  /*21b90*/  BSYNC B1 ;  /* 0x0000000000017941 */ /* 0x000fea0003800000 */
.L_x_495:
        /* <DEDUP_REMOVED lines=13> */
.L_x_498:
[----:B------:R-:W-:Y:S05]  /*21c70*/  BSYNC B1 ;  /* 0x0000000000017941 */ /* 0x000fea0003800000 */
.L_x_497:
        /* <DEDUP_REMOVED lines=13> */
.L_x_500:
[----:B------:R-:W-:Y:S05]  /*21d50*/  BSYNC B1 ;  /* 0x0000000000017941 */ /* 0x000fea0003800000 */
.L_x_499:
        /* <DEDUP_REMOVED lines=13> */
.L_x_502:
[----:B------:R-:W-:Y:S05]  /*21e30*/  BSYNC B1 ;  /* 0x0000000000017941 */ /* 0x000fea0003800000 */
.L_x_501:
        /* <DEDUP_REMOVED lines=13> */
.L_x_504:
[----:B------:R-:W-:Y:S05]  /*21f10*/  BSYNC B1 ;  /* 0x0000000000017941 */ /* 0x000fea0003800000 */
.L_x_503:
        /* <DEDUP_REMOVED lines=13> */
.L_x_506:
[----:B------:R-:W-:Y:S05]  /*21ff0*/  BSYNC B1 ;  /* 0x0000000000017941 */ /* 0x000fea0003800000 */
.L_x_505:
        /* <DEDUP_REMOVED lines=13> */
.L_x_508:
[----:B------:R-:W-:Y:S05]  /*220d0*/  BSYNC B1 ;  /* 0x0000000000017941 */ /* 0x000fea0003800000 */
.L_x_507:
        /* <DEDUP_REMOVED lines=13> */
.L_x_510:
[----:B------:R-:W-:Y:S05]  /*221b0*/  BSYNC B1 ;  /* 0x0000000000017941 */ /* 0x000fea0003800000 */
.L_x_509:
        /* <DEDUP_REMOVED lines=13> */
.L_x_512:
[----:B------:R-:W-:Y:S05]  /*22290*/  BSYNC B1 ;  /* 0x0000000000017941 */ /* 0x000fea0003800000 */
.L_x_511:
        /* <DEDUP_REMOVED lines=13> */
.L_x_514:
[----:B------:R-:W-:Y:S05]  /*22370*/  BSYNC B1 ;  /* 0x0000000000017941 */ /* 0x000fea0003800000 */
.L_x_513:
        /* <DEDUP_REMOVED lines=13> */
.L_x_516:
[----:B------:R-:W-:Y:S05]  /*22450*/  BSYNC B1 ;  /* 0x0000000000017941 */ /* 0x000fea0003800000 */
.L_x_515:
        /* <DEDUP_REMOVED lines=13> */
.L_x_518:
[----:B------:R-:W-:Y:S05]  /*22530*/  BSYNC B1 ;  /* 0x0000000000017941 */ /* 0x000fea0003800000 */
.L_x_517:
        /* <DEDUP_REMOVED lines=13> */
.L_x_520:
[----:B------:R-:W-:Y:S05]  /*22610*/  BSYNC B1 ;  /* 0x0000000000017941 */ /* 0x000fea0003800000 */
.L_x_519:
        /* <DEDUP_REMOVED lines=13> */
.L_x_522:
[----:B------:R-:W-:Y:S05]  /*226f0*/  BSYNC B1 ;  /* 0x0000000000017941 */ /* 0x000fea0003800000 */
.L_x_521:
        /* <DEDUP_REMOVED lines=13> */
.L_x_524:
[----:B------:R-:W-:Y:S05]  /*227d0*/  BSYNC B1 ;  /* 0x0000000000017941 */ /* 0x000fea0003800000 */
.L_x_523:
        /* <DEDUP_REMOVED lines=13> */
.L_x_526:
[----:B------:R-:W-:Y:S05]  /*228b0*/  BSYNC B1 ;  /* 0x0000000000017941 */ /* 0x000fea0003800000 */
.L_x_525:
        /* <DEDUP_REMOVED lines=13> */
.L_x_528:
[----:B------:R-:W-:Y:S05]  /*22990*/  BSYNC B1 ;  /* 0x0000000000017941 */ /* 0x000fea0003800000 */
.L_x_527:
        /* <DEDUP_REMOVED lines=13> */
.L_x_530:
[----:B------:R-:W-:Y:S05]  /*22a70*/  BSYNC B1 ;  /* 0x0000000000017941 */ /* 0x000fea0003800000 */
.L_x_529:
        /* <DEDUP_REMOVED lines=13> */
.L_x_532:
[----:B------:R-:W-:Y:S05]  /*22b50*/  BSYNC B1 ;  /* 0x0000000000017941 */ /* 0x000fea0003800000 */
.L_x_531:
        /* <DEDUP_REMOVED lines=13> */
.L_x_534:
[----:B------:R-:W-:Y:S05]  /*22c30*/  BSYNC B1 ;  /* 0x0000000000017941 */ /* 0x000fea0003800000 */
.L_x_533:
        /* <DEDUP_REMOVED lines=13> */
.L_x_536:
[----:B------:R-:W-:Y:S05]  /*22d10*/  BSYNC B1 ;  /* 0x0000000000017941 */ /* 0x000fea0003800000 */
.L_x_535:
        /* <DEDUP_REMOVED lines=13> */
.L_x_538:
[----:B------:R-:W-:Y:S05]  /*22df0*/  BSYNC B1 ;  /* 0x0000000000017941 */ /* 0x000fea0003800000 */
.L_x_537:
        /* <DEDUP_REMOVED lines=13> */
.L_x_540:
[----:B------:R-:W-:Y:S05]  /*22ed0*/  BSYNC B1 ;  /* 0x0000000000017941 */ /* 0x000fea0003800000 */
.L_x_539:
[----:B--234-:R-:W2:Y:S01]  /*22ee0*/  LDL.LU R3, [R1+0x444] ;  /* 0x0004440001037983 */ /* 0x01cea20000300800 */
[----:B-----5:R-:W-:Y:S01]  /*22ef0*/  LOP3.LUT R6, R6, 0xff, RZ, 0xc0, !PT ;  /* 0x000000ff06067812 */ /* 0x020fe200078ec0ff */
[----:B------:R-:W-:Y:S01]  /*22f00*/  BSSY B1, `(.L_x_541) ;  /* 0x000000b000017945 */ /* 0x000fe20003800000 */
[----:B------:R-:W-:Y:S02]  /*22f10*/  ISETP.LT.OR P2, PT, R0, 0xf9, !P1 ;  /* 0x000000f90000780c */ /* 0x000fe40004f41670 */
[----:B------:R-:W-:Y:S02]  /*22f20*/  F2FP.F16.E5M2.UNPACK_B R6, R6 ;  /* 0x00000006ff06723e */ /* 0x000fe400020004ff */
[----:B------:R-:W-:-:S03]  /*22f30*/  PRMT R2, RZ, 0x7610, R2 ;  /* 0x00007610ff027816 */ /* 0x000fc60000000002 */
[----:B------:R-:W-:-:S05]  /*22f40*/  HADD2.F32 R6, -RZ, R6.H0_H0 ;  /* 0x20000006ff067230 */ /* 0x000fca0000004100 */
[----:B------:R-:W-:-:S04]  /*22f50*/  FMUL R6, R6, UR21 ;  /* 0x0000001506067c20 */ /* 0x000fc80008400000 */
[----:B--2---:R-:W-:-:S05]  /*22f60*/  FFMA R6, R3, UR20, R6 ;  /* 0x0000001403067c23 */ /* 0x004fca0008000006 */
[----:B------:R-:W-:-:S05]  /*22f70*/  F2FP.SATFINITE.E5M2.F32.PACK_AB_MERGE_C R3, RZ, R6, RZ ;  /* 0x00000006ff03723e */ /* 0x000fca00048060ff */
[----:B------:R2:W-:Y:S01]  /*22f80*/  @!P0 STG.E.U8 desc[UR14][R30.64+0xf9], R3 ;  /* 0x0000f9031e008986 */ /* 0x0005e2000c10110e */
[----:B------:R-:W-:Y:S05]  /*22f90*/  @P2 BRA `(.L_x_542) ;  /* 0x0000000000042947 */ /* 0x000fea0003800000 */
[----:B------:R3:W5:Y:S02]  /*22fa0*/  LDG.E.U8 R2, desc[UR14][R4.64+0xf8] ;  /* 0x0000f80e04027981 */ /* 0x000764000c1e1100 */
.L_x_542:
[----:B------:R-:W-:Y:S05]  /*22fb0*/  BSYNC B1 ;  /* 0x0000000000017941 */ /* 0x000fea0003800000 */
.L_x_541:
[----:B--2---:R-:W2:Y:S01]  /*22fc0*/  LDL.LU R3, [R1+0x448] ;  /* 0x0004480001037983 */ /* 0x004ea20000300800 */
        /* <DEDUP_REMOVED lines=12> */
.L_x_544:
[----:B------:R-:W-:Y:S05]  /*23090*/  BSYNC B1 ;  /* 0x0000000000017941 */ /* 0x000fea0003800000 */
.L_x_543:
[----:B------:R-:W-:Y:S05]  /*230a0*/  @P1 BRA `(.L_x_545) ;  /* 0x0000004800841947 */ /* 0x000fea0003800000 */
[----:B------:R-:W2:Y:S01]  /*230b0*/  LDL.LU R2, [R1+0x44c] ;  /* 0x00044c0001027983 */ /* 0x000ea20000300800 */
[----:B-----5:R-:W-:-:S04]  /*230c0*/  LOP3.LUT R0, R0, 0xff, RZ, 0xc0, !PT ;  /* 0x000000ff00007812 */ /* 0x020fc800078ec0ff */
[----:B------:R-:W-:-:S05]  /*230d0*/  F2FP.F16.E5M2.UNPACK_B R0, R0 ;  /* 0x00000000ff00723e */ /* 0x000fca00020004ff */
[----:B------:R-:W-:-:S05]  /*230e0*/  HADD2.F32 R0, -RZ, R0.H0_H0 ;  /* 0x20000000ff007230 */ /* 0x000fca0000004100 */
[----:B------:R-:W-:-:S04]  /*230f0*/  FMUL R0, R0, UR21 ;  /* 0x0000001500007c20 */ /* 0x000fc80008400000 */
[----:B--2---:R-:W-:-:S05]  /*23100*/  FFMA R0, R2, UR20, R0 ;  /* 0x0000001402007c23 */ /* 0x004fca0008000000 */
[----:B------:R-:W-:-:S05]  /*23110*/  F2FP.SATFINITE.E5M2.F32.PACK_AB_MERGE_C R3, RZ, R0, RZ ;  /* 0x00000000ff03723e */ /* 0x000fca00048060ff */
[----:B------:R2:W-:Y:S01]  /*23120*/  STG.E.U8 desc[UR14][R28.64+0xf9], R3 ;  /* 0x0000f9031c007986 */ /* 0x0005e2000c10110e */
[----:B------:R-:W-:Y:S05]  /*23130*/  BRA `(.L_x_545) ;  /* 0x0000004800607947 */ /* 0x000fea0003800000 */
.L_x_32:
[----:B------:R-:W-:Y:S01]  /*23140*/  ISETP.GE.AND P3, PT, R34, 0x1, PT ;  /* 0x000000012200780c */ /* 0x000fe20003f66270 */
[----:B-----5:R-:W-:Y:S01]  /*23150*/  FMUL R2, R2, UR20 ;  /* 0x0000001402027c20 */ /* 0x020fe20008400000 */
[----:B------:R-:W3:Y:S02]  /*23160*/  LDL.LU R40, [R1+0x200] ;  /* 0x0002000001287983 */ /* 0x000ee40000300800 */
[----:B------:R-:W-:Y:S02]  /*23170*/  ISETP.LT.OR P0, PT, R0, 0x1, !P3 ;  /* 0x000000010000780c */ /* 0x000fe40005f01670 */
[----:B------:R-:W-:Y:S01]  /*23180*/  F2FP.SATFINITE.E5M2.F32.PACK_AB_MERGE_C R2, RZ, R2, RZ ;  /* 0x00000002ff02723e */ /* 0x000fe200048060ff */
[----:B------:R-:W-:Y:S01]  /*23190*/  FMUL R3, R3, UR20 ;  /* 0x0000001403037c20 */ /* 0x000fe20008400000 */
[----:B------:R-:W-:Y:S01]  /*231a0*/  ISETP.GE.AND P2, PT, R34, 0x9, PT ;  /* 0x000000092200780c */ /* 0x000fe20003f46270 */
[----:B------:R-:W-:Y:S01]  /*231b0*/  FMUL R4, R4, UR20 ;  /* 0x0000001404047c20 */ /* 0x000fe20008400000 */
[----:B------:R-:W-:Y:S01]  /*231c0*/  FMUL R5, R5, UR20 ;  /* 0x0000001405057c20 */ /* 0x000fe20008400000 */
[----:B------:R-:W-:Y:S01]  /*231d0*/  ISETP.LT.OR P1, PT, R0, 0x9, !P3 ;  /* 0x000000090000780c */ /* 0x000fe20005f21670 */
[----:B------:R-:W-:Y:S01]  /*231e0*/  FMUL R6, R6, UR20 ;  /* 0x0000001406067c20 */ /* 0x000fe20008400000 */
[----:B------:R-:W-:Y:S01]  /*231f0*/  FMUL R7, R7, UR20 ;  /* 0x0000001407077c20 */ /* 0x000fe20008400000 */
[----:B------:R-:W-:Y:S01]  /*23200*/  FMUL R8, R8, UR20 ;  /* 0x0000001408087c20 */ /* 0x000fe20008400000 */
[----:B------:R-:W-:Y:S01]  /*23210*/  FMUL R9, R9, UR20 ;  /* 0x0000001409097c20 */ /* 0x000fe20008400000 */
[----:B------:R-:W-:Y:S01]  /*23220*/  FMUL R10, R10, UR20 ;  /* 0x000000140a0a7c20 */ /* 0x000fe20008400000 */
[----:B------:R-:W-:Y:S01]  /*23230*/  @!P0 STG.E.U8 desc[UR14][R24.64], R2 ;  /* 0x0000000218008986 */ /* 0x000fe2000c10110e */
[----:B------:R-:W-:-:S02]  /*23240*/  ISETP.LT.OR P0, PT, R0, 0x2, !P3 ;  /* 0x000000020000780c */ /* 0x000fc40005f01670 */
[----:B------:R-:W-:Y:S01]  /*23250*/  F2FP.SATFINITE.E5M2.F32.PACK_AB_MERGE_C R3, RZ, R3, RZ ;  /* 0x00000003ff03723e */ /* 0x000fe200048060ff */
[----:B------:R-:W-:Y:S01]  /*23260*/  FMUL R11, R11, UR20 ;  /* 0x000000140b0b7c20 */ /* 0x000fe20008400000 */
[----:B------:R-:W-:Y:S01]  /*23270*/  F2FP.SATFINITE.E5M2.F32.PACK_AB_MERGE_C R4, RZ, R4, RZ ;  /* 0x00000004ff04723e */ /* 0x000fe200048060ff */
[----:B------:R-:W-:Y:S01]  /*23280*/  FMUL R12, R12, UR20 ;  /* 0x000000140c0c7c20 */ /* 0x000fe20008400000 */
[----:B------:R-:W-:Y:S01]  /*23290*/  FMUL R13, R13, UR20 ;  /* 0x000000140d0d7c20 */ /* 0x000fe20008400000 */
[----:B------:R-:W-:Y:S01]  /*232a0*/  FMUL R14, R14, UR20 ;  /* 0x000000140e0e7c20 */ /* 0x000fe20008400000 */
[----:B------:R-:W-:Y:S01]  /*232b0*/  FMUL R15, R15, UR20 ;  /* 0x000000140f0f7c20 */ /* 0x000fe20008400000 */
[----:B------:R-:W-:Y:S01]  /*232c0*/  FMUL R16, R16, UR20 ;  /* 0x0000001410107c20 */ /* 0x000fe20008400000 */
[----:B------:R-:W-:Y:S01]  /*232d0*/  FMUL R17, R17, UR20 ;  /* 0x0000001411117c20 */ /* 0x000fe20008400000 */
[----:B------:R-:W-:Y:S01]  /*232e0*/  FMUL R18, R18, UR20 ;  /* 0x0000001412127c20 */ /* 0x000fe20008400000 */
[----:B------:R-:W-:Y:S01]  /*232f0*/  FMUL R19, R19, UR20 ;  /* 0x0000001413137c20 */ /* 0x000fe20008400000 */
[----:B------:R0:W-:Y:S01]  /*23300*/  @!P0 STG.E.U8 desc[UR14][R24.64+0x1], R3 ;  /* 0x0000010318008986 */ /* 0x0001e2000c10110e */
[----:B------:R-:W-:-:S02]  /*23310*/  ISETP.LT.OR P0, PT, R0, 0x1, !P2 ;  /* 0x000000010000780c */ /* 0x000fc40005701670 */
[----:B------:R-:W-:Y:S01]  /*23320*/  F2FP.SATFINITE.E5M2.F32.PACK_AB_MERGE_C R5, RZ, R5, RZ ;  /* 0x00000005ff05723e */ /* 0x000fe200048060ff */
[----:B------:R-:W-:Y:S01]  /*23330*/  FMUL R20, R20, UR20 ;  /* 0x0000001414147c20 */ /* 0x000fe20008400000 */
[----:B------:R-:W4:Y:S01]  /*23340*/  LDL.LU R39, [R1+0x204] ;  /* 0x0002040001277983 */ /* 0x000f220000300800 */
[----:B------:R-:W-:Y:S02]  /*23350*/  F2FP.SATFINITE.E5M2.F32.PACK_AB_MERGE_C R6, RZ, R6, RZ ;  /* 0x00000006ff06723e */ /* 0x000fe400048060ff */
[----:B------:R-:W-:Y:S01]  /*23360*/  F2FP.SATFINITE.E5M2.F32.PACK_AB_MERGE_C R7, RZ, R7, RZ ;  /* 0x00000007ff07723e */ /* 0x000fe200048060ff */
[----:B------:R-:W-:Y:S01]  /*23370*/  FMUL R21, R21, UR20 ;  /* 0x0000001415157c20 */ /* 0x000fe20008400000 */
[C---:B------:R-:W-:Y:S01]  /*23380*/  ISETP.LT.OR P5, PT, R0.reuse, 0xa, !P2 ;  /* 0x0000000a0000780c */ /* 0x040fe200057a1670 */
[----:B------:R-:W2:Y:S04]  /*23390*/  LDL.LU R35, [R1+0x208] ;  /* 0x0002080001237983 */ /* 0x000ea80000300800 */
[----:B------:R-:W-:Y:S01]  /*233a0*/  @!P0 STG.E.U8 desc[UR14][R26.64], R4 ;  /* 0x000000041a008986 */ /* 0x000fe2000c10110e */
[----:B------:R-:W-:-:S02]  /*233b0*/  ISETP.LT.OR P0, PT, R0, 0x2, !P2 ;  /* 0x000000020000780c */ /* 0x000fc40005701670 */
[----:B------:R-:W-:Y:S01]  /*233c0*/  F2FP.SATFINITE.E5M2.F32.PACK_AB_MERGE_C R8, RZ, R8, RZ ;  /* 0x00000008ff08723e */ /* 0x000fe200048060ff */
[----:B------:R-:W-:Y:S01]  /*233d0*/  FMUL R22, R22, UR20 ;  /* 0x0000001416167c20 */ /* 0x000fe20008400000 */
[----:B------:R-:W-:Y:S01]  /*233e0*/  F2FP.SATFINITE.E5M2.F32.PACK_AB_MERGE_C R9, RZ, R9, RZ ;  /* 0x00000009ff09723e */ /* 0x000fe200048060ff */
[----:B------:R-:W4:Y:S08]  /*233f0*/  LDL.LU R33, [R1+0x20c] ;  /* 0x00020c0001217983 */ /* 0x000f300000300800 */
[----:B------:R1:W-:Y:S01]  /*23400*/  @!P0 STG.E.U8 desc[UR14][R26.64+0x1], R5 ;  /* 0x000001051a008986 */ /* 0x0003e2000c10110e */
[----:B------:R-:W-:-:S03]  /*23410*/  ISETP.LT.OR P0, PT, R0, 0xa, !P3 ;  /* 0x0000000a0000780c */ /* 0x000fc60005f01670 */
[----:B------:R-:W-:Y:S01]  /*23420*/  @!P1 STG.E.U8 desc[UR14][R24.64+0x8], R6 ;  /* 0x0000080618009986 */ /* 0x000fe2000c10110e */
[C---:B------:R-:W-:Y:S02]  /*23430*/  ISETP.LT.OR P1, PT, R0.reuse, 0x9, !P2 ;  /* 0x000000090000780c */ /* 0x040fe40005721670 */
[----:B------:R-:W-:Y:S01]  /*23440*/  F2FP.SATFINITE.E5M2.F32.PACK_AB_MERGE_C R10, RZ, R10, RZ ;  /* 0x0000000aff0a723e */ /* 0x000fe200048060ff */
[----:B------:R-:W4:Y:S01]  /*23450*/  LDL.LU R32, [R1+0x210] ;  /* 0x0002100001207983 */ /* 0x000f220000300800 */
[----:B------:R-:W-:Y:S02]  /*23460*/  F2FP.SATFINITE.E5M2.F32.PACK_AB_MERGE_C R11, RZ, R11, RZ ;  /* 0x0000000bff0b723e */ /* 0x000fe400048060ff */
[----:B------:R-:W-:Y:S01]  /*23470*/  F2FP.SATFINITE.E5M2.F32.PACK_AB_MERGE_C R12, RZ, R12, RZ ;  /* 0x0000000cff0c723e */ /* 0x000fe200048060ff */
[----:B------:R-:W-:Y:S01]  /*23480*/  FMUL R23, R23, UR20 ;  /* 0x0000001417177c20 */ /* 0x000fe20008400000 */
[----:B------:R-:W-:Y:S01]  /*23490*/  F2FP.SATFINITE.E5M2.F32.PACK_AB_MERGE_C R13, RZ, R13, RZ ;  /* 0x0000000dff0d723e */ /* 0x000fe200048060ff */
[----:B------:R-:W-:Y:S01]  /*234a0*/  @!P0 STG.E.U8 desc[UR14][R24.64+0x9], R7 ;  /* 0x0000090718008986 */ /* 0x000fe2000c10110e */
[----:B------:R-:W-:-:S03]  /*234b0*/  ISETP.LT.OR P0, PT, R0, 0x11, !P3 ;  /* 0x000000110000780c */ /* 0x000fc60005f01670 */
[----:B------:R-:W-:Y:S01]  /*234c0*/  @!P1 STG.E.U8 desc[UR14][R26.64+0x8], R8 ;  /* 0x000008081a009986 */ /* 0x000fe2000c10110e */
[----:B------:R-:W-:-:S03]  /*234d0*/  ISETP.LT.OR P1, PT, R0, 0x12, !P3 ;  /* 0x000000120000780c */ /* 0x000fc60005f21670 */
[----:B------:R-:W-:Y:S01]  /*234e0*/  @!P5 STG.E.U8 desc[UR14][R26.64+0x9], R9 ;  /* 0x000009091a00d986 */ /* 0x000fe2000c10110e */
[----:B------:R-:W-:Y:S02]  /*234f0*/  ISETP.LT.OR P5, PT, R0, 0x11, !P2 ;  /* 0x000000110000780c */ /* 0x000fe400057a1670 */
        /* <DEDUP_REMOVED lines=8> */
[C---:B------:R-:W-:Y:S02]  /*23580*/  ISETP.LT.OR P5, PT, R0.reuse, 0x1a, !P3 ;  /* 0x0000001a0000780c */ /* 0x040fe40005fa1670 */
        /* <DEDUP_REMOVED lines=22> */
[C---:B------:R-:W-:Y:S02]  /*236f0*/  ISETP.LT.OR P0, PT, R0.reuse, 0x29, !P3 ;  /* 0x000000290000780c */ /* 0x040fe40005f01670 */
[----:B------:R-:W-:Y:S01]  /*23700*/  F2FP.SATFINITE.E5M2.F32.PACK_AB_MERGE_C R22, RZ, R22, RZ ;  /* 0x00000016ff16723e */ /* 0x000fe200048060ff */
[----:B------:R-:W-:Y:S01]  /*23710*/  @!P1 STG.E.U8 desc[UR14][R26.64+0x20], R20 ;  /* 0x000020141a009986 */ /* 0x000fe2000c10110e */
[----:B------:R-:W-:-:S02]  /*23720*/  ISETP.LT.OR P1, PT, R0, 0x2a, !P3 ;  /* 0x0000002a0000780c */ /* 0x000fc40005f21670 */
[C---:B------:R-:W-:Y:S01]  /*23730*/  ISETP.LT.OR P6, PT, R0.reuse, 0x2a, !P2 ;  /* 0x0000002a0000780c */ /* 0x040fe200057c1670 */
[----:B------:R-:W-:Y:S01]  /*23740*/  @!P5 STG.E.U8 desc[UR14][R26.64+0x21], R21 ;  /* 0x000021151a00d986 */ /* 0x000fe2000c10110e */
[----:B------:R-:W-:Y:S01]  /*23750*/  ISETP.LT.OR P5, PT, R0, 0x29, !P2 ;  /* 0x000000290000780c */ /* 0x000fe200057a1670 */
[----:B------:R-:W-:Y:S01]  /*23760*/  FMUL R156, R156, UR20 ;  /* 0x000000149c9c7c20 */ /* 0x000fe20008400000 */
[----:B------:R-:W-:Y:S01]  /*23770*/  FMUL R157, R157, UR20 ;  /* 0x000000149d9d7c20 */ /* 0x000fe20008400000 */
[----:B------:R-:W-:Y:S01]  /*23780*/  FMUL R158, R158, UR20 ;  /* 0x000000149e9e7c20 */ /* 0x000fe20008400000 */
[----:B------:R-:W-:Y:S01]  /*23790*/  FMUL R159, R159, UR20 ;  /* 0x000000149f9f7c20 */ /* 0x000fe20008400000 */
[----:B------:R-:W-:Y:S01]  /*237a0*/  @!P0 STG.E.U8 desc[UR14][R24.64+0x28], R22 ;  /* 0x0000281618008986 */ /* 0x000fe2000c10110e */
[----:B------:R-:W-:Y:S02]  /*237b0*/  ISETP.LT.OR P0, PT, R0, 0x31, !P3 ;  /* 0x000000310000780c */ /* 0x000fe40005f01670 */
[----:B------:R-:W-:Y:S01]  /*237c0*/  F2FP.SATFINITE.E5M2.F32.PACK_AB_MERGE_C R23, RZ, R23, RZ ;  /* 0x00000017ff17723e */ /* 0x000fe200048060ff */
[----:B------:R-:W-:Y:S01]  /*237d0*/  FMUL R160, R160, UR20 ;  /* 0x00000014a0a07c20 */ /* 0x000fe20008400000 */
[----:B------:R-:W-:Y:S01]  /*237e0*/  F2FP.SATFINITE.E5M2.F32.PACK_AB_MERGE_C R152, RZ, R152, RZ ;  /* 0x00000098ff98723e */ /* 0x000fe200048060ff */
[----:B------:R-:W-:Y:S01]  /*237f0*/  FMUL R161, R161, UR20 ;  /* 0x00000014a1a17c20 */ /* 0x000fe20008400000 */
        /* <DEDUP_REMOVED lines=47> */
[----:B0-----:R-:W-:Y:S01]  /*23af0*/  F2FP.SATFINITE.E5M2.F32.PACK_AB_MERGE_C R3, RZ, R166, RZ ;  /* 0x000000a6ff03723e */ /* 0x001fe200048060ff */
[----:B------:R-:W-:Y:S01]  /*23b00*/  @!P1 STG.E.U8 desc[UR14][R24.64+0x41], R163 ;  /* 0x000041a318009986 */ /* 0x000fe2000c10110e */
[----:B------:R-:W-:-:S03]  /*23b10*/  ISETP.LT.OR P1, PT, R0, 0x4a, !P3 ;  /* 0x0000004a0000780c */ /* 0x000fc60005f21670 */
[----:B------:R-:W-:Y:S01]  /*23b20*/  @!P5 STG.E.U8 desc[UR14][R26.64+0x40], R164 ;  /* 0x000040a41a00d986 */ /* 0x000fe2000c10110e */
[----:B------:R-:W-:-:S03]  /*23b30*/  ISETP.LT.OR P5, PT, R0, 0x49, !P2 ;  /* 0x000000490000780c */ /* 0x000fc600057a1670 */
[----:B------:R-:W-:Y:S01]  /*23b40*/  @!P6 STG.E.U8 desc[UR14][R26.64+0x41], R165 ;  /* 0x000041a51a00e986 */ /* 0x000fe2000c10110e */
[----:B------:R-:W-:-:S03]  /*23b50*/  ISETP.LT.OR P6, PT, R0, 0x4a, !P2 ;  /* 0x0000004a0000780c */ /* 0x000fc600057c1670 */
[----:B------:R0:W-:Y:S01]  /*23b60*/  @!P0 STG.E.U8 desc[UR14][R24.64+0x48], R3 ;  /* 0x0000480318008986 */ /* 0x0001e2000c10110e */
[----:B------:R-:W-:Y:S02]  /*23b70*/  ISETP.LT.OR P0, PT, R0, 0x51, !P3 ;  /* 0x000000510000780c */ /* 0x000fe40005f01670 */
[----:B------:R-:W-:Y:S01]  /*23b80*/  F2FP.SATFINITE.E5M2.F32.PACK_AB_MERGE_C R167, RZ, R167, RZ ;  /* 0x000000a7ffa7723e */ /* 0x000fe200048060ff */
[----:B------:R-:W-:Y:S01]  /*23b90*/  FMUL R172, R172, UR20 ;  /* 0x00000014acac7c20 */ /* 0x000fe20008400000 */
[----:B-1----:R-:W-:Y:S01]  /*23ba0*/  F2FP.SATFINITE.E5M2.F32.PACK_AB_MERGE_C R5, RZ, R168, RZ ;  /* 0x000000a8ff05723e */ /* 0x002fe200048060ff */
[----:B------:R-:W-:Y:S01]  /*23bb0*/  FMUL R173, R173, UR20 ;  /* 0x00000014adad7c20 */ /* 0x000fe20008400000 */
[----:B------:R-:W-:Y:S01]  /*23bc0*/  F2FP.SATFINITE.E5M2.F32.PACK_AB_MERGE_C R169, RZ, R169, RZ ;  /* 0x000000a9ffa9723e */ /* 0x000fe200048060ff */
[----:B------:R-:W-:Y:S01]  /*23bd0*/  @!P1 STG.E.U8 desc[UR14][R24.64+0x49], R167 ;  /* 0x000049a718009986 */ /* 0x000fe2000c10110e */
[----:B0-----:R-:W-:-:S03]  /*23be0*/  F2FP.SATFINITE.E5M2.F32.PACK_AB_MERGE_C R3, RZ, R170, RZ ;  /* 0x000000aaff03723e */ /* 0x001fc600048060ff */
[----:B------:R0:W-:Y:S01]  /*23bf0*/  @!P5 STG.E.U8 desc[UR14][R26.64+0x48], R5 ;  /* 0x000048051a00d986 */ /* 0x0001e2000c10110e */
[C---:B------:R-:W-:Y:S02]  /*23c00*/  ISETP.LT.OR P1, PT, R0.reuse, 0x52, !P3 ;  /* 0x000000520000780c */ /* 0x040fe40005f21670 */
[C---:B------:R-:W-:Y:S01]  /*23c10*/  ISETP.LT.OR P5, PT, R0.reuse, 0x51, !P2 ;  /* 0x000000510000780c */ /* 0x040fe200057a1670 */
[----:B------:R-:W-:Y:S01]  /*23c20*/  @!P6 STG.E.U8 desc[UR14][R26.64+0x49], R169 ;  /* 0x000049a91a00e986 */ /* 0x000fe2000c10110e */
[----:B------:R-:W-:-:S03]  /*23c30*/  ISETP.LT.OR P6, PT, R0, 0x52, !P2 ;  /* 0x000000520000780c */ /* 0x000fc600057c1670 */
[----:B------:R1:W-:Y:S01]  /*23c40*/  @!P0 STG.E.U8 desc[UR14][R24.64+0x50], R3 ;  /* 0x0000500318008986 */ /* 0x0003e2000c10110e */
[----:B------:R-:W-:Y:S01]  /*23c50*/  ISETP.LT.OR P0, PT, R0, 0x59, !P3 ;  /* 0x000000590000780c */ /* 0x000fe20005f01670 */
[----:B------:R-:W-:Y:S01]  /*23c60*/  FMUL R174, R174, UR20 ;  /* 0x00000014aeae7c20 */ /* 0x000fe20008400000 */
[----:B------:R-:W-:Y:S01]  /*23c70*/  F2FP.SATFINITE.E5M2.F32.PACK_AB_MERGE_C R171, RZ, R171, RZ ;  /* 0x000000abffab723e */ /* 0x000fe200048060ff */
[----:B------:R-:W-:Y:S01]  /*23c80*/  FMUL R175, R175, UR20 ;  /* 0x00000014afaf7c20 */ /* 0x000fe20008400000 */
[----:B0-----:R-:W-:Y:S01]  /*23c90*/  F2FP.SATFINITE.E5M2.F32.PACK_AB_MERGE_C R5, RZ, R172, RZ ;  /* 0x000000acff05723e */ /* 0x001fe200048060ff */
[----:B------:R-:W-:Y:S01]  /*23ca0*/  FMUL R176, R176, UR20 ;  /* 0x00000014b0b07c20 */ /* 0x000fe20008400000 */
[----:B------:R-:W-:Y:S01]  /*23cb0*/  F2FP.SATFINITE.E5M2.F32.PACK_AB_MERGE_C R173, RZ, R173, RZ ;  /* 0x000000adffad723e */ /* 0x000fe200048060ff */
[----:B------:R-:W-:Y:S01]  /*23cc0*/  @!P1 STG.E.U8 desc[UR14][R24.64+0x51], R171 ;  /* 0x000051ab18009986 */ /* 0x000fe2000c10110e */
[----:B-1----:R-:W-:-:S03]  /*23cd0*/  F2FP.SATFINITE.E5M2.F32.PACK_AB_MERGE_C R3, RZ, R174, RZ ;  /* 0x000000aeff03723e */ /* 0x002fc600048060ff */
        /* <DEDUP_REMOVED lines=220> */
[----:B------:R-:W4:Y:S01]  /*24aa0*/  LDL.LU R38, [R1+0x214] ;  /* 0x0002140001267983 */ /* 0x000f220000300800 */
[----:B------:R-:W-:Y:S02]  /*24ab0*/  F2FP.SATFINITE.E5M2.F32.PACK_AB_MERGE_C R229, RZ, R229, RZ ;  /* 0x000000e5ffe5723e */ /* 0x000fe400048060ff */
[----:B-1----:R-:W-:Y:S01]  /*24ac0*/  F2FP.SATFINITE.E5M2.F32.PACK_AB_MERGE_C R3, RZ, R230, RZ ;  /* 0x000000e6ff03723e */ /* 0x002fe200048060ff */
[----:B------:R-:W-:Y:S01]  /*24ad0*/  @!P1 STG.E.U8 desc[UR14][R24.64+0xc1], R227 ;  /* 0x0000c1e318009986 */ /* 0x000fe2000c10110e */
[----:B------:R-:W-:-:S03]  /*24ae0*/  ISETP.LT.OR P1, PT, R0, 0xca, !P3 ;  /* 0x000000ca0000780c */ /* 0x000fc60005f21670 */
[----:B------:R0:W-:Y:S01]  /*24af0*/  @!P5 STG.E.U8 desc[UR14][R26.64+0xc0], R5 ;  /* 0x0000c0051a00d986 */ /* 0x0001e2000c10110e */
[----:B------:R-:W-:-:S03]  /*24b00*/  ISETP.LT.OR P5, PT, R0, 0xc9, !P2 ;  /* 0x000000c90000780c */ /* 0x000fc600057a1670 */
[----:B------:R-:W-:Y:S01]  /*24b10*/  @!P6 STG.E.U8 desc[UR14][R26.64+0xc1], R229 ;  /* 0x0000c1e51a00e986 */ /* 0x000fe2000c10110e */
[----:B------:R-:W-:-:S03]  /*24b20*/  ISETP.LT.OR P6, PT, R0, 0xca, !P2 ;  /* 0x000000ca0000780c */ /* 0x000fc600057c1670 */
[----:B------:R4:W-:Y:S01]  /*24b30*/  @!P0 STG.E.U8 desc[UR14][R24.64+0xc8], R3 ;  /* 0x0000c80318008986 */ /* 0x0009e2000c10110e */
[----:B------:R-:W-:Y:S01]  /*24b40*/  ISETP.LT.OR P0, PT, R0, 0xd1, !P3 ;  /* 0x000000d10000780c */ /* 0x000fe20005f01670 */
[----:B------:R-:W-:Y:S01]  /*24b50*/  FMUL R232, R232, UR20 ;  /* 0x00000014e8e87c20 */ /* 0x000fe20008400000 */
[----:B------:R-:W-:Y:S01]  /*24b60*/  FMUL R233, R233, UR20 ;  /* 0x00000014e9e97c20 */ /* 0x000fe20008400000 */
[----:B------:R-:W4:Y:S01]  /*24b70*/  LDL.LU R37, [R1+0x218] ;  /* 0x0002180001257983 */ /* 0x000f220000300800 */
[----:B------:R-:W-:Y:S01]  /*24b80*/  FMUL R234, R234, UR20 ;  /* 0x00000014eaea7c20 */ /* 0x000fe20008400000 */
[----:B------:R-:W-:Y:S02]  /*24b90*/  F2FP.SATFINITE.E5M2.F32.PACK_AB_MERGE_C R231, RZ, R231, RZ ;  /* 0x000000e7ffe7723e */ /* 0x000fe400048060ff */
[----:B------:R-:W4:Y:S01]  /*24ba0*/  LDL.LU R36, [R1+0x21c] ;  /* 0x00021c0001247983 */ /* 0x000f220000300800 */
[----:B0-----:R-:W-:Y:S01]  /*24bb0*/  F2FP.SATFINITE.E5M2.F32.PACK_AB_MERGE_C R5, RZ, R232, RZ ;  /* 0x000000e8ff05723e */ /* 0x001fe200048060ff */
[----:B---3--:R-:W-:Y:S01]  /*24bc0*/  FMUL R2, R40, UR20 ;  /* 0x0000001428027c20 */ /* 0x008fe20008400000 */
[----:B------:R-:W-:Y:S01]  /*24bd0*/  F2FP.SATFINITE.E5M2.F32.PACK_AB_MERGE_C R233, RZ, R233, RZ ;  /* 0x000000e9ffe9723e */ /* 0x000fe200048060ff */
[----:B--2---:R-:W-:Y:S01]  /*24be0*/  FMUL R4, R35, UR20 ;  /* 0x0000001423047c20 */ /* 0x004fe20008400000 */
[----:B------:R-:W-:Y:S01]  /*24bf0*/  F2FP.SATFINITE.E5M2.F32.PACK_AB_MERGE_C R7, RZ, R234, RZ ;  /* 0x000000eaff07723e */ /* 0x000fe200048060ff */
[----:B------:R-:W2:Y:S01]  /*24c00*/  LDL.LU R35, [R1+0x220] ;  /* 0x0002200001237983 */ /* 0x000ea20000300800 */
[----:B------:R-:W-:Y:S01]  /*24c10*/  FMUL R235, R235, UR20 ;  /* 0x00000014ebeb7c20 */ /* 0x000fe20008400000 */
[----:B------:R-:W-:Y:S01]  /*24c20*/  FMUL R236, R236, UR20 ;  /* 0x00000014ecec7c20 */ /* 0x000fe20008400000 */
[----:B----4-:R-:W-:Y:S01]  /*24c30*/  FMUL R3, R39, UR20 ;  /* 0x0000001427037c20 */ /* 0x010fe20008400000 */
[----:B------:R-:W-:Y:S01]  /*24c40*/  @!P1 STG.E.U8 desc[UR14][R24.64+0xc9], R231 ;  /* 0x0000c9e718009986 */ /* 0x000fe2000c10110e */
[C---:B------:R-:W-:Y:S01]  /*24c50*/  ISETP.LT.OR P1, PT, R0.reuse, 0xd2, !P3 ;  /* 0x000000d20000780c */ /* 0x040fe20005f21670 */
[----:B------:R-:W-:Y:S01]  /*24c60*/  FMUL R237, R237, UR20 ;  /* 0x00000014eded7c20 */ /* 0x000fe20008400000 */
[----:B------:R-:W-:Y:S01]  /*24c70*/  F2FP.SATFINITE.E5M2.F32.PACK_AB_MERGE_C R235, RZ, R235, RZ ;  /* 0x000000ebffeb723e */ /* 0x000fe200048060ff */
[----:B------:R0:W-:Y:S01]  /*24c80*/  @!P5 STG.E.U8 desc[UR14][R26.64+0xc8], R5 ;  /* 0x0000c8051a00d986 */ /* 0x0001e2000c10110e */
[----:B------:R-:W-:-:S02]  /*24c90*/  ISETP.LT.OR P5, PT, R0, 0xd1, !P2 ;  /* 0x000000d10000780c */ /* 0x000fc400057a1670 */
[----:B------:R-:W-:Y:S01]  /*24ca0*/  F2FP.SATFINITE.E5M2.F32.PACK_AB_MERGE_C R9, RZ, R236, RZ ;  /* 0x000000ecff09723e */ /* 0x000fe200048060ff */
[----:B------:R-:W-:Y:S01]  /*24cb0*/  @!P6 STG.E.U8 desc[UR14][R26.64+0xc9], R233 ;  /* 0x0000c9e91a00e986 */ /* 0x000fe2000c10110e */
[C---:B------:R-:W-:Y:S02]  /*24cc0*/  ISETP.LT.OR P6, PT, R0.reuse, 0xd2, !P2 ;  /* 0x000000d20000780c */ /* 0x040fe400057c1670 */
[----:B------:R-:W-:Y:S01]  /*24cd0*/  F2FP.SATFINITE.E5M2.F32.PACK_AB_MERGE_C R237, RZ, R237, RZ ;  /* 0x000000edffed723e */ /* 0x000fe200048060ff */
[----:B------:R1:W-:Y:S01]  /*24ce0*/  @!P0 STG.E.U8 desc[UR14][R24.64+0xd0], R7 ;  /* 0x0000d00718008986 */ /* 0x0003e2000c10110e */
[C---:B------:R-:W-:Y:S01]  /*24cf0*/  ISETP.LT.OR P0, PT, R0.reuse, 0xd9, !P3 ;  /* 0x000000d90000780c */ /* 0x040fe20005f01670 */
[----:B0-----:R-:W-:Y:S02]  /*24d00*/  FMUL R5, R33, UR20 ;  /* 0x0000001421057c20 */ /* 0x001fe40008400000 */
[----:B------:R-:W-:Y:S01]  /*24d10*/  @!P1 STG.E.U8 desc[UR14][R24.64+0xd1], R235 ;  /* 0x0000d1eb18009986 */ /* 0x000fe2000c10110e */
[----:B------:R-:W-:-:S03]  /*24d20*/  ISETP.LT.OR P1, PT, R0, 0xda, !P3 ;  /* 0x000000da0000780c */ /* 0x000fc60005f21670 */
[----:B------:R-:W3:Y:S01]  /*24d30*/  LDL.LU R33, [R1+0x224] ;  /* 0x0002240001217983 */ /* 0x000ee20000300800 */
[----:B-1----:R-:W-:Y:S01]  /*24d40*/  F2FP.SATFINITE.E5M2.F32.PACK_AB_MERGE_C R7, RZ, R2, RZ ;  /* 0x00000002ff07723e */ /* 0x002fe200048060ff */
[----:B------:R-:W-:Y:S02]  /*24d50*/  FMUL R2, R32, UR20 ;  /* 0x0000001420027c20 */ /* 0x000fe40008400000 */
[----:B------:R-:W4:Y:S04]  /*24d60*/  LDL.LU R40, [R1+0x228] ;  /* 0x0002280001287983 */ /* 0x000f280000300800 */
[----:B------:R-:W4:Y:S04]  /*24d70*/  LDL.LU R32, [R1+0x22c] ;  /* 0x00022c0001207983 */ /* 0x000f280000300800 */
[----:B------:R-:W4:Y:S01]  /*24d80*/  LDL.LU R39, [R1+0x230] ;  /* 0x0002300001277983 */ /* 0x000f220000300800 */
[----:B------:R-:W-:-:S03]  /*24d90*/  F2FP.SATFINITE.E5M2.F32.PACK_AB_MERGE_C R11, RZ, R4, RZ ;  /* 0x00000004ff0b723e */ /* 0x000fc600048060ff */
[----:B------:R0:W-:Y:S01]  /*24da0*/  @!P5 STG.E.U8 desc[UR14][R26.64+0xd0], R9 ;  /* 0x0000d0091a00d986 */ /* 0x0001e2000c10110e */
[C---:B------:R-:W-:Y:S02]  /*24db0*/  ISETP.LT.OR P5, PT, R0.reuse, 0xd9, !P2 ;  /* 0x000000d90000780c */ /* 0x040fe400057a1670 */
[----:B------:R-:W-:Y:S01]  /*24dc0*/  F2FP.SATFINITE.E5M2.F32.PACK_AB_MERGE_C R13, RZ, R5, RZ ;  /* 0x00000005ff0d723e */ /* 0x000fe200048060ff */
[----:B------:R-:W-:Y:S01]  /*24dd0*/  @!P6 STG.E.U8 desc[UR14][R26.64+0xd1], R237 ;  /* 0x0000d1ed1a00e986 */ /* 0x000fe2000c10110e */
[----:B------:R-:W-:Y:S02]  /*24de0*/  ISETP.LT.OR P6, PT, R0, 0xda, !P2 ;  /* 0x000000da0000780c */ /* 0x000fe400057c1670 */
[----:B0-----:R-:W-:Y:S01]  /*24df0*/  F2FP.SATFINITE.E5M2.F32.PACK_AB_MERGE_C R9, RZ, R3, RZ ;  /* 0x00000003ff09723e */ /* 0x001fe200048060ff */
[----:B------:R0:W-:Y:S04]  /*24e00*/  @!P0 STG.E.U8 desc[UR14][R24.64+0xd8], R7 ;  /* 0x0000d80718008986 */ /* 0x0001e8000c10110e */
[----:B------:R1:W-:Y:S01]  /*24e10*/  @!P1 STG.E.U8 desc[UR14][R24.64+0xd9], R9 ;  /* 0x0000d90918009986 */ /* 0x0003e2000c10110e */
[----:B0-----:R-:W-:-:S03]  /*24e20*/  F2FP.SATFINITE.E5M2.F32.PACK_AB_MERGE_C R7, RZ, R2, RZ ;  /* 0x00000002ff07723e */ /* 0x001fc600048060ff */
[----:B------:R0:W-:Y:S01]  /*24e30*/  @!P5 STG.E.U8 desc[UR14][R26.64+0xd8], R11 ;  /* 0x0000d80b1a00d986 */ /* 0x0001e2000c10110e */
[----:B------:R-:W-:-:S03]  /*24e40*/  FMUL R3, R38, UR20 ;  /* 0x0000001426037c20 */ /* 0x000fc60008400000 */
[----:B------:R-:W4:Y:S02]  /*24e50*/  LDL.LU R38, [R1+0x234] ;  /* 0x0002340001267983 */ /* 0x000f240000300800 */
[----:B-1----:R-:W-:Y:S01]  /*24e60*/  F2FP.SATFINITE.E5M2.F32.PACK_AB_MERGE_C R9, RZ, R3, RZ ;  /* 0x00000003ff09723e */ /* 0x002fe200048060ff */
[----:B------:R-:W-:Y:S02]  /*24e70*/  FMUL R4, R37, UR20 ;  /* 0x0000001425047c20 */ /* 0x000fe40008400000 */
[----:B------:R-:W4:Y:S01]  /*24e80*/  LDL.LU R37, [R1+0x238] ;  /* 0x0002380001257983 */ /* 0x000f220000300800 */
[----:B------:R-:W-:-:S03]  /*24e90*/  FMUL R5, R36, UR20 ;  /* 0x0000001424057c20 */ /* 0x000fc60008400000 */
[----:B------:R-:W4:Y:S01]  /*24ea0*/  LDL.LU R36, [R1+0x23c] ;  /* 0x00023c0001247983 */ /* 0x000f220000300800 */
[----:B--2---:R-:W-:-:S03]  /*24eb0*/  FMUL R2, R35, UR20 ;  /* 0x0000001423027c20 */ /* 0x004fc60008400000 */
[----:B------:R-:W2:Y:S01]  /*24ec0*/  LDL.LU R35, [R1+0x240] ;  /* 0x0002400001237983 */ /* 0x000ea20000300800 */
[----:B0-----:R-:W-:Y:S01]  /*24ed0*/  F2FP.SATFINITE.E5M2.F32.PACK_AB_MERGE_C R11, RZ, R4, RZ ;  /* 0x00000004ff0b723e */ /* 0x001fe200048060ff */
[----:B---3--:R-:W-:Y:S02]  /*24ee0*/  FMUL R3, R33, UR20 ;  /* 0x0000001421037c20 */ /* 0x008fe40008400000 */
[----:B------:R-:W3:Y:S01]  /*24ef0*/  LDL.LU R33, [R1+0x244] ;  /* 0x0002440001217983 */ /* 0x000ee20000300800 */
[----:B----4-:R-:W-:-:S03]  /*24f00*/  FMUL R4, R32, UR20 ;  /* 0x0000001420047c20 */ /* 0x010fc60008400000 */
[----:B------:R-:W4:Y:S04]  /*24f10*/  LDL.LU R32, [R1+0x248] ;  /* 0x0002480001207983 */ /* 0x000f280000300800 */
[----:B------:R0:W-:Y:S01]  /*24f20*/  @!P6 STG.E.U8 desc[UR14][R26.64+0xd9], R13 ;  /* 0x0000d90d1a00e986 */ /* 0x0001e2000c10110e */
[C---:B------:R-:W-:Y:S02]  /*24f30*/  ISETP.LT.OR P6, PT, R0.reuse, 0xe2, !P3 ;  /* 0x000000e20000780c */ /* 0x040fe40005fc1670 */
[C---:B------:R-:W-:Y:S02]  /*24f40*/  ISETP.LT.OR P5, PT, R0.reuse, 0xe1, !P3 ;  /* 0x000000e10000780c */ /* 0x040fe40005fa1670 */
[C---:B------:R-:W-:Y:S02]  /*24f50*/  ISETP.LT.OR P0, PT, R0.reuse, 0xe1, !P2 ;  /* 0x000000e10000780c */ /* 0x040fe40005701670 */
[----:B------:R-:W-:-:S02]  /*24f60*/  ISETP.LT.OR P1, PT, R0, 0xe2, !P2 ;  /* 0x000000e20000780c */ /* 0x000fc40005721670 */
[----:B------:R-:W-:-:S05]  /*24f70*/  F2FP.SATFINITE.E5M2.F32.PACK_AB_MERGE_C R5, RZ, R5, RZ ;  /* 0x00000005ff05723e */ /* 0x000fca00048060ff */
[----:B------:R-:W-:Y:S01]  /*24f80*/  @!P6 STG.E.U8 desc[UR14][R24.64+0xe1], R9 ;  /* 0x0000e1091800e986 */ /* 0x000fe2000c10110e */
[----:B------:R-:W-:Y:S02]  /*24f90*/  ISETP.LT.OR P6, PT, R0, 0xe9, !P3 ;  /* 0x000000e90000780c */ /* 0x000fe40005fc1670 */
[----:B0-----:R-:W-:Y:S01]  /*24fa0*/  F2FP.SATFINITE.E5M2.F32.PACK_AB_MERGE_C R13, RZ, R2, RZ ;  /* 0x00000002ff0d723e */ /* 0x001fe200048060ff */
[----:B------:R-:W-:Y:S01]  /*24fb0*/  FMUL R2, R40, UR20 ;  /* 0x0000001428027c20 */ /* 0x000fe20008400000 */
[----:B------:R0:W-:Y:S01]  /*24fc0*/  @!P5 STG.E.U8 desc[UR14][R24.64+0xe0], R7 ;  /* 0x0000e0071800d986 */ /* 0x0001e2000c10110e */
[----:B------:R-:W-:-:S03]  /*24fd0*/  ISETP.LT.OR P5, PT, R0, 0xea, !P2 ;  /* 0x000000ea0000780c */ /* 0x000fc600057a1670 */
[----:B------:R-:W-:Y:S01]  /*24fe0*/  @!P0 STG.E.U8 desc[UR14][R26.64+0xe0], R11 ;  /* 0x0000e00b1a008986 */ /* 0x000fe2000c10110e */
[----:B------:R-:W-:-:S03]  /*24ff0*/  ISETP.LT.OR P0, PT, R0, 0xea, !P3 ;  /* 0x000000ea0000780c */ /* 0x000fc60005f01670 */
[----:B------:R1:W-:Y:S01]  /*25000*/  @!P1 STG.E.U8 desc[UR14][R26.64+0xe1], R5 ;  /* 0x0000e1051a009986 */ /* 0x0003e2000c10110e */
[----:B------:R-:W-:-:S03]  /*25010*/  ISETP.LT.OR P1, PT, R0, 0xe9, !P2 ;  /* 0x000000e90000780c */ /* 0x000fc60005721670 */
[----:B------:R-:W4:Y:S01]  /*25020*/  LDL.LU R40, [R1+0x24c] ;  /* 0x00024c0001287983 */ /* 0x000f220000300800 */
[----:B0-----:R-:W-:-:S03]  /*25030*/  F2FP.SATFINITE.E5M2.F32.PACK_AB_MERGE_C R7, RZ, R3, RZ ;  /* 0x00000003ff07723e */ /* 0x001fc600048060ff */
[----:B------:R-:W-:Y:S01]  /*25040*/  @!P6 STG.E.U8 desc[UR14][R24.64+0xe8], R13 ;  /* 0x0000e80d1800e986 */ /* 0x000fe2000c10110e */
[----:B-1----:R-:W-:Y:S01]  /*25050*/  F2FP.SATFINITE.E5M2.F32.PACK_AB_MERGE_C R5, RZ, R2, RZ ;  /* 0x00000002ff05723e */ /* 0x002fe200048060ff */
[----:B------:R-:W-:Y:S02]  /*25060*/  FMUL R2, R39, UR20 ;  /* 0x0000001427027c20 */ /* 0x000fe40008400000 */
[----:B------:R-:W4:Y:S01]  /*25070*/  LDL.LU R39, [R1+0x250] ;  /* 0x0002500001277983 */ /* 0x000f220000300800 */
[----:B------:R-:W-:Y:S02]  /*25080*/  ISETP.LT.OR P6, PT, R0, 0xf1, !P3 ;  /* 0x000000f10000780c */ /* 0x000fe40005fc1670 */
[----:B------:R-:W-:Y:S02]  /*25090*/  F2FP.SATFINITE.E5M2.F32.PACK_AB_MERGE_C R9, RZ, R4, RZ ;  /* 0x00000004ff09723e */ /* 0x000fe400048060ff */
[----:B------:R-:W-:Y:S01]  /*250a0*/  F2FP.SATFINITE.E5M2.F32.PACK_AB_MERGE_C R11, RZ, R2, RZ ;  /* 0x00000002ff0b723e */ /* 0x000fe200048060ff */
[----:B------:R0:W-:Y:S04]  /*250b0*/  @!P0 STG.E.U8 desc[UR14][R24.64+0xe9], R7 ;  /* 0x0000e90718008986 */ /* 0x0001e8000c10110e */
[----:B------:R1:W-:Y:S04]  /*250c0*/  @!P5 STG.E.U8 desc[UR14][R26.64+0xe9], R9 ;  /* 0x0000e9091a00d986 */ /* 0x0003e8000c10110e */
[----:B------:R-:W-:Y:S04]  /*250d0*/  @!P1 STG.E.U8 desc[UR14][R26.64+0xe8], R5 ;  /* 0x0000e8051a009986 */ /* 0x000fe8000c10110e */
[----:B------:R2:W-:Y:S01]  /*250e0*/  @!P6 STG.E.U8 desc[UR14][R24.64+0xf0], R11 ;  /* 0x0000f00b1800e986 */ /* 0x0005e2000c10110e */
[----:B------:R-:W-:-:S03]  /*250f0*/  FMUL R3, R38, UR20 ;  /* 0x0000001426037c20 */ /* 0x000fc60008400000 */
[----:B------:R-:W4:Y:S02]  /*25100*/  LDL.LU R38, [R1+0x254] ;  /* 0x0002540001267983 */ /* 0x000f240000300800 */
[----:B0-----:R-:W-:Y:S01]  /*25110*/  F2FP.SATFINITE.E5M2.F32.PACK_AB_MERGE_C R7, RZ, R3, RZ ;  /* 0x00000003ff07723e */ /* 0x001fe200048060ff */
[----:B------:R-:W-:Y:S02]  /*25120*/  FMUL R4, R37, UR20 ;  /* 0x0000001425047c20 */ /* 0x000fe40008400000 */
[----:B------:R-:W4:Y:S01]  /*25130*/  LDL.LU R37, [R1+0x258] ;  /* 0x0002580001257983 */ /* 0x000f220000300800 */
[----:B------:R-:W-:-:S03]  /*25140*/  FMUL R2, R36, UR20 ;  /* 0x0000001424027c20 */ /* 0x000fc60008400000 */
[----:B------:R-:W4:Y:S02]  /*25150*/  LDL.LU R36, [R1+0x25c] ;  /* 0x00025c0001247983 */ /* 0x000f240000300800 */
[----:B-1----:R-:W-:Y:S01]  /*25160*/  F2FP.SATFINITE.E5M2.F32.PACK_AB_MERGE_C R9, RZ, R2, RZ ;  /* 0x00000002ff09723e */ /* 0x002fe200048060ff */
[----:B--2---:R-:W-:Y:S02]  /*25170*/  FMUL R2, R35, UR20 ;  /* 0x0000001423027c20 */ /* 0x004fe40008400000 */
[----:B------:R-:W2:Y:S03]  /*25180*/  LDL.LU R35, [R1+0x260] ;  /* 0x0002600001237983 */ /* 0x000ea60000300800 */
[----:B------:R-:W-:Y:S01]  /*25190*/  F2FP.SATFINITE.E5M2.F32.PACK_AB_MERGE_C R11, RZ, R2, RZ ;  /* 0x00000002ff0b723e */ /* 0x000fe200048060ff */
[----:B---3--:R-:W-:Y:S02]  /*251a0*/  FMUL R3, R33, UR20 ;  /* 0x0000001421037c20 */ /* 0x008fe40008400000 */
[----:B------:R-:W3:Y:S01]  /*251b0*/  LDL.LU R33, [R1+0x264] ;  /* 0x0002640001217983 */ /* 0x000ee20000300800 */
[----:B----4-:R-:W-:-:S03]  /*251c0*/  FMUL R2, R32, UR20 ;  /* 0x0000001420027c20 */ /* 0x010fc60008400000 */
[----:B------:R-:W4:Y:S01]  /*251d0*/  LDL.LU R32, [R1+0x268] ;  /* 0x0002680001207983 */ /* 0x000f220000300800 */
[C---:B------:R-:W-:Y:S02]  /*251e0*/  ISETP.LT.OR P0, PT, R0.reuse, 0xf2, !P3 ;  /* 0x000000f20000780c */ /* 0x040fe40005f01670 */
[C---:B------:R-:W-:Y:S02]  /*251f0*/  ISETP.LT.OR P5, PT, R0.reuse, 0xf2, !P2 ;  /* 0x000000f20000780c */ /* 0x040fe400057a1670 */
[C---:B------:R-:W-:Y:S02]  /*25200*/  ISETP.LT.OR P1, PT, R0.reuse, 0xf1, !P2 ;  /* 0x000000f10000780c */ /* 0x040fe40005721670 */
[----:B------:R-:W-:Y:S02]  /*25210*/  ISETP.LT.OR P6, PT, R0, 0xf9, !P3 ;  /* 0x000000f90000780c */ /* 0x000fe40005fc1670 */
[----:B------:R-:W-:Y:S02]  /*25220*/  F2FP.SATFINITE.E5M2.F32.PACK_AB_MERGE_C R13, RZ, R3, RZ ;  /* 0x00000003ff0d723e */ /* 0x000fe400048060ff */
[----:B------:R-:W-:-:S03]  /*25230*/  F2FP.SATFINITE.E5M2.F32.PACK_AB_MERGE_C R5, RZ, R4, RZ ;  /* 0x00000004ff05723e */ /* 0x000fc600048060ff */
[----:B------:R0:W-:Y:S01]  /*25240*/  @!P0 STG.E.U8 desc[UR14][R24.64+0xf1], R7 ;  /* 0x0000f10718008986 */ /* 0x0001e2000c10110e */
[----:B------:R-:W-:-:S03]  /*25250*/  ISETP.LT.OR P3, PT, R0, 0xfa, !P3 ;  /* 0x000000fa0000780c */ /* 0x000fc60005f61670 */
[----:B------:R1:W-:Y:S01]  /*25260*/  @!P5 STG.E.U8 desc[UR14][R26.64+0xf1], R9 ;  /* 0x0000f1091a00d986 */ /* 0x0003e2000c10110e */
[----:B------:R-:W-:Y:S02]  /*25270*/  ISETP.LT.OR P5, PT, R0, 0xf9, !P2 ;  /* 0x000000f90000780c */ /* 0x000fe400057a1670 */
[----:B0-----:R-:W-:Y:S01]  /*25280*/  F2FP.SATFINITE.E5M2.F32.PACK_AB_MERGE_C R7, RZ, R2, RZ ;  /* 0x00000002ff07723e */ /* 0x001fe200048060ff */
[----:B------:R-:W-:Y:S01]  /*25290*/  @!P1 STG.E.U8 desc[UR14][R26.64+0xf0], R5 ;  /* 0x0000f0051a009986 */ /* 0x000fe2000c10110e */
[----:B------:R-:W-:-:S03]  /*252a0*/  FMUL R2, R40, UR20 ;  /* 0x0000001428027c20 */ /* 0x000fc60008400000 */
[----:B------:R-:W4:Y:S01]  /*252b0*/  LDL.LU R40, [R1+0x26c] ;  /* 0x00026c0001287983 */ /* 0x000f220000300800 */
[----:B------:R-:W-:-:S03]  /*252c0*/  FMUL R3, R39, UR20 ;  /* 0x0000001427037c20 */ /* 0x000fc60008400000 */
[----:B------:R-:W4:Y:S01]  /*252d0*/  LDL.LU R39, [R1+0x270] ;  /* 0x0002700001277983 */ /* 0x000f220000300800 */
[----:B-1----:R-:W-:-:S03]  /*252e0*/  F2FP.SATFINITE.E5M2.F32.PACK_AB_MERGE_C R9, RZ, R2, RZ ;  /* 0x00000002ff09723e */ /* 0x002fc600048060ff */
        /* <DEDUP_REMOVED lines=17> */
[----:B------:R-:W4:Y:S01]  /*25400*/  LDL.LU R32, [R1+0x288] ;  /* 0x0002880001207983 */ /* 0x000f220000300800 */
[----:B------:R-:W-:Y:S02]  /*25410*/  ISETP.GE.AND P1, PT, R34, 0x81, PT ;  /* 0x000000812200780c */ /* 0x000fe40003f26270 */
[C---:B------:R-:W-:Y:S02]  /*25420*/  ISETP.LT.OR P2, PT, R0.reuse, 0xfa, !P2 ;  /* 0x000000fa0000780c */ /* 0x040fe40005741670 */
[C---:B------:R-:W-:Y:S02]  /*25430*/  ISETP.LT.OR P6, PT, R0.reuse, 0x1, !P1 ;  /* 0x000000010000780c */ /* 0x040fe40004fc1670 */
[----:B------:R-:W-:Y:S02]  /*25440*/  ISETP.LT.OR P3, PT, R0, 0x2, !P1 ;  /* 0x000000020000780c */ /* 0x000fe40004f61670 */
[----:B------:R-:W-:-:S07]  /*25450*/  ISETP.GE.AND P0, PT, R34, 0x89, PT ;  /* 0x000000892200780c */ /* 0x000fce0003f06270 */
[----:B------:R0:W-:Y:S04]  /*25460*/  @!P2 STG.E.U8 desc[UR14][R26.64+0xf9], R9 ;  /* 0x0000f9091a00a986 */ /* 0x0001e8000c10110e */
[----:B------:R-:W-:Y:S01]  /*25470*/  @!P6 STG.E.U8 desc[UR14][R30.64], R11 ;  /* 0x0000000b1e00e986 */ /* 0x000fe2000c10110e */
[C---:B------:R-:W-:Y:S02]  /*25480*/  ISETP.LT.OR P6, PT, R0.reuse, 0x2, !P0 ;  /* 0x000000020000780c */ /* 0x040fe400047c1670 */
[C---:B------:R-:W-:Y:S01]  /*25490*/  ISETP.LT.OR P5, PT, R0.reuse, 0x1, !P0 ;  /* 0x000000010000780c */ /* 0x040fe200047a1670 */
[----:B------:R1:W-:Y:S01]  /*254a0*/  @!P3 STG.E.U8 desc[UR14][R30.64+0x1], R13 ;  /* 0x0000010d1e00b986 */ /* 0x0003e2000c10110e */
[----:B------:R-:W-:Y:S02]  /*254b0*/  ISETP.LT.OR P2, PT, R0, 0xa, !P1 ;  /* 0x0000000a0000780c */ /* 0x000fe40004f41670 */
[----:B0-----:R-:W-:Y:S01]  /*254c0*/  F2FP.SATFINITE.E5M2.F32.PACK_AB_MERGE_C R9, RZ, R3, RZ ;  /* 0x00000003ff09723e */ /* 0x001fe200048060ff */
[----:B------:R-:W-:-:S02]  /*254d0*/  FMUL R3, R40, UR20 ;  /* 0x0000001428037c20 */ /* 0x000fc40008400000 */
[----:B------:R-:W4:Y:S01]  /*254e0*/  LDL.LU R40, [R1+0x28c] ;  /* 0x00028c0001287983 */ /* 0x000f220000300800 */
[----:B-1----:R-:W-:Y:S02]  /*254f0*/  F2FP.SATFINITE.E5M2.F32.PACK_AB_MERGE_C R13, RZ, R2, RZ ;  /* 0x00000002ff0d723e */ /* 0x002fe400048060ff */
[C---:B------:R-:W-:Y:S01]  /*25500*/  ISETP.LT.OR P3, PT, R0.reuse, 0x9, !P1 ;  /* 0x000000090000780c */ /* 0x040fe20004f61670 */
[----:B------:R0:W-:Y:S01]  /*25510*/  @!P6 STG.E.U8 desc[UR14][R28.64+0x1], R7 ;  /* 0x000001071c00e986 */ /* 0x0001e2000c10110e */
[----:B------:R-:W-:Y:S01]  /*25520*/  F2FP.SATFINITE.E5M2.F32.PACK_AB_MERGE_C R5, RZ, R5, RZ ;  /* 0x00000005ff05723e */ /* 0x000fe200048060ff */
[----:B------:R-:W-:Y:S02]  /*25530*/  FMUL R2, R39, UR20 ;  /* 0x0000001427027c20 */ /* 0x000fe40008400000 */
[----:B------:R-:W4:Y:S01]  /*25540*/  LDL.LU R39, [R1+0x290] ;  /* 0x0002900001277983 */ /* 0x000f220000300800 */
[----:B------:R-:W-:Y:S02]  /*25550*/  F2FP.SATFINITE.E5M2.F32.PACK_AB_MERGE_C R11, RZ, R4, RZ ;  /* 0x00000004ff0b723e */ /* 0x000fe400048060ff */
[----:B------:R-:W-:-:S02]  /*25560*/  ISETP.LT.OR P6, PT, R0, 0xa, !P0 ;  /* 0x0000000a0000780c */ /* 0x000fc400047c1670 */
[----:B0-----:R-:W-:Y:S01]  /*25570*/  F2FP.SATFINITE.E5M2.F32.PACK_AB_MERGE_C R7, RZ, R2, RZ ;  /* 0x00000002ff07723e */ /* 0x001fe200048060ff */
[----:B------:R0:W-:Y:S04]  /*25580*/  @!P5 STG.E.U8 desc[UR14][R28.64], R5 ;  /* 0x000000051c00d986 */ /* 0x0001e8000c10110e */
[----:B------:R-:W-:Y:S04]  /*25590*/  @!P2 STG.E.U8 desc[UR14][R30.64+0x9], R11 ;  /* 0x0000090b1e00a986 */ /* 0x000fe8000c10110e */
[----:B------:R1:W-:Y:S01]  /*255a0*/  @!P3 STG.E.U8 desc[UR14][R30.64+0x8], R9 ;  /* 0x000008091e00b986 */ /* 0x0003e2000c10110e */
[----:B0-----:R-:W-:-:S05]  /*255b0*/  F2FP.SATFINITE.E5M2.F32.PACK_AB_MERGE_C R5, RZ, R3, RZ ;  /* 0x00000003ff05723e */ /* 0x001fca00048060ff */
[----:B------:R4:W-:Y:S01]  /*255c0*/  @!P6 STG.E.U8 desc[UR14][R28.64+0x9], R5 ;  /* 0x000009051c00e986 */ /* 0x0009e2000c10110e */
[----:B------:R-:W-:-:S03]  /*255d0*/  FMUL R4, R38, UR20 ;  /* 0x0000001426047c20 */ /* 0x000fc60008400000 */
[----:B------:R-:W4:Y:S02]  /*255e0*/  LDL.LU R38, [R1+0x294] ;  /* 0x0002940001267983 */ /* 0x000f240000300800 */
[----:B-1----:R-:W-:Y:S01]  /*255f0*/  F2FP.SATFINITE.E5M2.F32.PACK_AB_MERGE_C R9, RZ, R4, RZ ;  /* 0x00000004ff09723e */ /* 0x002fe200048060ff */
[----:B------:R-:W-:Y:S02]  /*25600*/  FMUL R2, R37, UR20 ;  /* 0x0000001425027c20 */ /* 0x000fe40008400000 */
[----:B------:R-:W4:Y:S03]  /*25610*/  LDL.LU R37, [R1+0x298] ;  /* 0x0002980001257983 */ /* 0x000f260000300800 */
[----:B------:R-:W-:Y:S01]  /*25620*/  F2FP.SATFINITE.E5M2.F32.PACK_AB_MERGE_C R11, RZ, R2, RZ ;  /* 0x00000002ff0b723e */ /* 0x000fe200048060ff */
[----:B------:R-:W-:Y:S02]  /*25630*/  FMUL R2, R36, UR20 ;  /* 0x0000001424027c20 */ /* 0x000fe40008400000 */
[----:B------:R-:W4:Y:S01]  /*25640*/  LDL.LU R36, [R1+0x29c] ;  /* 0x00029c0001247983 */ /* 0x000f220000300800 */
[----:B--2---:R-:W-:-:S03]  /*25650*/  FMUL R3, R35, UR20 ;  /* 0x0000001423037c20 */ /* 0x004fc60008400000 */
[----:B------:R-:W2:Y:S01]  /*25660*/  LDL.LU R35, [R1+0x2a0] ;  /* 0x0002a00001237983 */ /* 0x000ea20000300800 */
[----:B---3--:R-:W-:-:S03]  /*25670*/  FMUL R4, R33, UR20 ;  /* 0x0000001421047c20 */ /* 0x008fc60008400000 */
[----:B------:R-:W3:Y:S01]  /*25680*/  LDL.LU R33, [R1+0x2a4] ;  /* 0x0002a40001217983 */ /* 0x000ee20000300800 */
[----:B----4-:R-:W-:-:S03]  /*25690*/  FMUL R5, R32, UR20 ;  /* 0x0000001420057c20 */ /* 0x010fc60008400000 */
[----:B------:R-:W4:Y:S01]  /*256a0*/  LDL.LU R32, [R1+0x2a8] ;  /* 0x0002a80001207983 */ /* 0x000f220000300800 */
[C---:B------:R-:W-:Y:S02]  /*256b0*/  ISETP.LT.OR P5, PT, R0.reuse, 0x9, !P0 ;  /* 0x000000090000780c */ /* 0x040fe400047a1670 */
[C---:B------:R-:W-:Y:S02]  /*256c0*/  ISETP.LT.OR P3, PT, R0.reuse, 0x11, !P1 ;  /* 0x000000110000780c */ /* 0x040fe40004f61670 */
[C---:B------:R-:W-:Y:S02]  /*256d0*/  ISETP.LT.OR P2, PT, R0.reuse, 0x12, !P1 ;  /* 0x000000120000780c */ /* 0x040fe40004f41670 */
[----:B------:R-:W-:-:S07]  /*256e0*/  ISETP.LT.OR P6, PT, R0, 0x12, !P0 ;  /* 0x000000120000780c */ /* 0x000fce00047c1670 */
[----:B------:R-:W-:Y:S01]  /*256f0*/  @!P5 STG.E.U8 desc[UR14][R28.64+0x8], R13 ;  /* 0x0000080d1c00d986 */ /* 0x000fe2000c10110e */
[----:B------:R-:W-:-:S03]  /*25700*/  ISETP.LT.OR P5, PT, R0, 0x11, !P0 ;  /* 0x000000110000780c */ /* 0x000fc600047a1670 */
[----:B------:R0:W-:Y:S01]  /*25710*/  @!P3 STG.E.U8 desc[UR14][R30.64+0x10], R7 ;  /* 0x000010071e00b986 */ /* 0x0001e2000c10110e */
[----:B------:R-:W-:-:S03]  /*25720*/  ISETP.LT.OR P3, PT, R0, 0x19, !P1 ;  /* 0x000000190000780c */ /* 0x000fc60004f61670 */
[----:B------:R1:W-:Y:S01]  /*25730*/  @!P2 STG.E.U8 desc[UR14][R30.64+0x11], R9 ;  /* 0x000011091e00a986 */ /* 0x0003e2000c10110e */
[----:B------:R-:W-:Y:S02]  /*25740*/  ISETP.LT.OR P2, PT, R0, 0x1a, !P1 ;  /* 0x0000001a0000780c */ /* 0x000fe40004f41670 */
[----:B0-----:R-:W-:Y:S01]  /*25750*/  F2FP.SATFINITE.E5M2.F32.PACK_AB_MERGE_C R7, RZ, R2, RZ ;  /* 0x00000002ff07723e */ /* 0x001fe200048060ff */
[----:B------:R-:W-:Y:S01]  /*25760*/  FMUL R2, R40, UR20 ;  /* 0x0000001428027c20 */ /* 0x000fe20008400000 */
[----:B-1----:R-:W-:Y:S01]  /*25770*/  F2FP.SATFINITE.E5M2.F32.PACK_AB_MERGE_C R9, RZ, R3, RZ ;  /* 0x00000003ff09723e */ /* 0x002fe200048060ff */
[----:B------:R-:W4:Y:S01]  /*25780*/  LDL.LU R40, [R1+0x2ac] ;  /* 0x0002ac0001287983 */ /* 0x000f220000300800 */
[----:B------:R-:W-:-:S03]  /*25790*/  F2FP.SATFINITE.E5M2.F32.PACK_AB_MERGE_C R13, RZ, R4, RZ ;  /* 0x00000004ff0d723e */ /* 0x000fc600048060ff */
[----:B------:R0:W-:Y:S01]  /*257a0*/  @!P6 STG.E.U8 desc[UR14][R28.64+0x11], R7 ;  /* 0x000011071c00e986 */ /* 0x0001e2000c10110e */
[----:B------:R-:W-:Y:S01]  /*257b0*/  ISETP.LT.OR P6, PT, R0, 0x1a, !P0 ;  /* 0x0000001a0000780c */ /* 0x000fe200047c1670 */
[----:B------:R-:W-:Y:S02]  /*257c0*/  FMUL R3, R39, UR20 ;  /* 0x0000001427037c20 */ /* 0x000fe40008400000 */
[----:B------:R-:W4:Y:S01]  /*257d0*/  LDL.LU R39, [R1+0x2b0] ;  /* 0x0002b00001277983 */ /* 0x000f220000300800 */
[----:B0-----:R-:W-:-:S03]  /*257e0*/  F2FP.SATFINITE.E5M2.F32.PACK_AB_MERGE_C R7, RZ, R2, RZ ;  /* 0x00000002ff07723e */ /* 0x001fc600048060ff */
[----:B------:R-:W-:Y:S04]  /*257f0*/  @!P5 STG.E.U8 desc[UR14][R28.64+0x10], R11 ;  /* 0x0000100b1c00d986 */ /* 0x000fe8000c10110e */
[----:B------:R0:W-:Y:S04]  /*25800*/  @!P3 STG.E.U8 desc[UR14][R30.64+0x18], R9 ;  /* 0x000018091e00b986 */ /* 0x0001e8000c10110e */
[----:B------:R1:W-:Y:S01]  /*25810*/  @!P2 STG.E.U8 desc[UR14][R30.64+0x19], R13 ;  /* 0x0000190d1e00a986 */ /* 0x0003e2000c10110e */
[----:B0-----:R-:W-:-:S03]  /*25820*/  F2FP.SATFINITE.E5M2.F32.PACK_AB_MERGE_C R9, RZ, R3, RZ ;  /* 0x00000003ff09723e */ /* 0x001fc600048060ff */
[----:B------:R0:W-:Y:S01]  /*25830*/  @!P6 STG.E.U8 desc[UR14][R28.64+0x19], R7 ;  /* 0x000019071c00e986 */ /* 0x0001e2000c10110e */
[----:B------:R-:W-:-:S03]  /*25840*/  FMUL R4, R38, UR20 ;  /* 0x0000001426047c20 */ /* 0x000fc60008400000 */
[----:B------:R-:W4:Y:S02]  /*25850*/  LDL.LU R38, [R1+0x2b4] ;  /* 0x0002b40001267983 */ /* 0x000f240000300800 */
[----:B------:R-:W-:Y:S01]  /*25860*/  F2FP.SATFINITE.E5M2.F32.PACK_AB_MERGE_C R11, RZ, R4, RZ ;  /* 0x00000004ff0b723e */ /* 0x000fe200048060ff */
[----:B------:R-:W-:Y:S02]  /*25870*/  FMUL R2, R37, UR20 ;  /* 0x0000001425027c20 */ /* 0x000fe40008400000 */
[----:B------:R-:W4:Y:S03]  /*25880*/  LDL.LU R37, [R1+0x2b8] ;  /* 0x0002b80001257983 */ /* 0x000f260000300800 */
[----:B-1----:R-:W-:Y:S01]  /*25890*/  F2FP.SATFINITE.E5M2.F32.PACK_AB_MERGE_C R13, RZ, R2, RZ ;  /* 0x00000002ff0d723e */ /* 0x002fe200048060ff */
[----:B------:R-:W-:Y:S02]  /*258a0*/  FMUL R3, R36, UR20 ;  /* 0x0000001424037c20 */ /* 0x000fe40008400000 */
[----:B------:R-:W4:Y:S01]  /*258b0*/  LDL.LU R36, [R1+0x2bc] ;  /* 0x0002bc0001247983 */ /* 0x000f220000300800 */
[----:B--2---:R-:W-:-:S03]  /*258c0*/  FMUL R2, R35, UR20 ;  /* 0x0000001423027c20 */ /* 0x004fc60008400000 */
[----:B------:R-:W2:Y:S02]  /*258d0*/  LDL.LU R35, [R1+0x2c0] ;  /* 0x0002c00001237983 */ /* 0x000ea40000300800 */
[----:B0-----:R-:W-:Y:S01]  /*258e0*/  F2FP.SATFINITE.E5M2.F32.PACK_AB_MERGE_C R7, RZ, R2, RZ ;  /* 0x00000002ff07723e */ /* 0x001fe200048060ff */
[----:B---3--:R-:W-:Y:S02]  /*258f0*/  FMUL R4, R33, UR20 ;  /* 0x0000001421047c20 */ /* 0x008fe40008400000 */
[----:B------:R-:W3:Y:S01]  /*25900*/  LDL.LU R33, [R1+0x2c4] ;  /* 0x0002c40001217983 */ /* 0x000ee20000300800 */
[----:B----4-:R-:W-:-:S03]  /*25910*/  FMUL R2, R32, UR20 ;  /* 0x0000001420027c20 */ /* 0x010fc60008400000 */
[----:B------:R-:W4:Y:S01]  /*25920*/  LDL.LU R32, [R1+0x2c8] ;  /* 0x0002c80001207983 */ /* 0x000f220000300800 */
[C---:B------:R-:W-:Y:S02]  /*25930*/  ISETP.LT.OR P5, PT, R0.reuse, 0x19, !P0 ;  /* 0x000000190000780c */ /* 0x040fe400047a1670 */
[C---:B------:R-:W-:Y:S02]  /*25940*/  ISETP.LT.OR P3, PT, R0.reuse, 0x21, !P1 ;  /* 0x000000210000780c */ /* 0x040fe40004f61670 */
[C---:B------:R-:W-:Y:S02]  /*25950*/  ISETP.LT.OR P2, PT, R0.reuse, 0x22, !P1 ;  /* 0x000000220000780c */ /* 0x040fe40004f41670 */
[----:B------:R-:W-:Y:S02]  /*25960*/  F2FP.SATFINITE.E5M2.F32.PACK_AB_MERGE_C R5, RZ, R5, RZ ;  /* 0x00000005ff05723e */ /* 0x000fe400048060ff */
[----:B------:R-:W-:-:S05]  /*25970*/  ISETP.LT.OR P6, PT, R0, 0x22, !P0 ;  /* 0x000000220000780c */ /* 0x000fca00047c1670 */
[----:B------:R0:W-:Y:S01]  /*25980*/  @!P5 STG.E.U8 desc[UR14][R28.64+0x18], R5 ;  /* 0x000018051c00d986 */ /* 0x0001e2000c10110e */
[----:B------:R-:W-:-:S03]  /*25990*/  ISETP.LT.OR P5, PT, R0, 0x21, !P0 ;  /* 0x000000210000780c */ /* 0x000fc600047a1670 */
[----:B------:R-:W-:Y:S01]  /*259a0*/  @!P3 STG.E.U8 desc[UR14][R30.64+0x20], R9 ;  /* 0x000020091e00b986 */ /* 0x000fe2000c10110e */
[----:B------:R-:W-:-:S03]  /*259b0*/  ISETP.LT.OR P3, PT, R0, 0x29, !P1 ;  /* 0x000000290000780c */ /* 0x000fc60004f61670 */
[----:B------:R1:W-:Y:S01]  /*259c0*/  @!P2 STG.E.U8 desc[UR14][R30.64+0x21], R11 ;  /* 0x0000210b1e00a986 */ /* 0x0003e2000c10110e */
[----:B------:R-:W-:Y:S02]  /*259d0*/  ISETP.LT.OR P2, PT, R0, 0x2a, !P1 ;  /* 0x0000002a0000780c */ /* 0x000fe40004f41670 */
[----:B0-----:R-:W-:Y:S02]  /*259e0*/  F2FP.SATFINITE.E5M2.F32.PACK_AB_MERGE_C R5, RZ, R3, RZ ;  /* 0x00000003ff05723e */ /* 0x001fe400048060ff */
[----:B-1----:R-:W-:Y:S01]  /*259f0*/  F2FP.SATFINITE.E5M2.F32.PACK_AB_MERGE_C R11, RZ, R2, RZ ;  /* 0x00000002ff0b723e */ /* 0x002fe200048060ff */
[----:B------:R-:W-:Y:S02]  /*25a00*/  FMUL R2, R40, UR20 ;  /* 0x0000001428027c20 */ /* 0x000fe40008400000 */
[----:B------:R-:W4:Y:S01]  /*25a10*/  LDL.LU R40, [R1+0x2cc] ;  /* 0x0002cc0001287983 */ /* 0x000f220000300800 */
[----:B------:R-:W-:-:S03]  /*25a20*/  F2FP.SATFINITE.E5M2.F32.PACK_AB_MERGE_C R9, RZ, R4, RZ ;  /* 0x00000004ff09723e */ /* 0x000fc600048060ff */
[----:B------:R-:W-:Y:S01]  /*25a30*/  @!P6 STG.E.U8 desc[UR14][R28.64+0x21], R5 ;  /* 0x000021051c00e986 */ /* 0x000fe2000c10110e */
[----:B------:R-:W-:-:S03]  /*25a40*/  FMUL R3, R39, UR20 ;  /* 0x0000001427037c20 */ /* 0x000fc60008400000 */
[----:B------:R-:W4:Y:S01]  /*25a50*/  LDL.LU R39, [R1+0x2d0] ;  /* 0x0002d00001277983 */ /* 0x000f220000300800 */
[----:B------:R-:W-:-:S03]  /*25a60*/  ISETP.LT.OR P6, PT, R0, 0x2a, !P0 ;  /* 0x0000002a0000780c */ /* 0x000fc600047c1670 */
[----:B------:R-:W-:Y:S04]  /*25a70*/  @!P5 STG.E.U8 desc[UR14][R28.64+0x20], R13 ;  /* 0x0000200d1c00d986 */ /* 0x000fe8000c10110e */
[----:B------:R0:W-:Y:S04]  /*25a80*/  @!P3 STG.E.U8 desc[UR14][R30.64+0x28], R7 ;  /* 0x000028071e00b986 */ /* 0x0001e8000c10110e */
[----:B------:R1:W-:Y:S01]  /*25a90*/  @!P2 STG.E.U8 desc[UR14][R30.64+0x29], R9 ;  /* 0x000029091e00a986 */ /* 0x0003e2000c10110e */
[----:B0-----:R-:W-:Y:S02]  /*25aa0*/  F2FP.SATFINITE.E5M2.F32.PACK_AB_MERGE_C R7, RZ, R2, RZ ;  /* 0x00000002ff07723e */ /* 0x001fe400048060ff */
[----:B-1----:R-:W-:-:S03]  /*25ab0*/  F2FP.SATFINITE.E5M2.F32.PACK_AB_MERGE_C R9, RZ, R3, RZ ;  /* 0x00000003ff09723e */ /* 0x002fc600048060ff */
[----:B------:R0:W-:Y:S01]  /*25ac0*/  @!P6 STG.E.U8 desc[UR14][R28.64+0x29], R7 ;  /* 0x000029071c00e986 */ /* 0x0001e2000c10110e */
[----:B------:R-:W-:-:S03]  /*25ad0*/  FMUL R4, R38, UR20 ;  /* 0x0000001426047c20 */ /* 0x000fc60008400000 */
[----:B------:R-:W4:Y:S02]  /*25ae0*/  LDL.LU R38, [R1+0x2d4] ;  /* 0x0002d40001267983 */ /* 0x000f240000300800 */
[----:B------:R-:W-:Y:S01]  /*25af0*/  F2FP.SATFINITE.E5M2.F32.PACK_AB_MERGE_C R13, RZ, R4, RZ ;  /* 0x00000004ff0d723e */ /* 0x000fe200048060ff */
        /* <DEDUP_REMOVED lines=21> */
[----:B------:R-:W-:Y:S02]  /*25c50*/  F2FP.SATFINITE.E5M2.F32.PACK_AB_MERGE_C R5, RZ, R5, RZ ;  /* 0x00000005ff05723e */ /* 0x000fe400048060ff */
[----:B0-----:R-:W-:Y:S02]  /*25c60*/  F2FP.SATFINITE.E5M2.F32.PACK_AB_MERGE_C R13, RZ, R2, RZ ;  /* 0x00000002ff0d723e */ /* 0x001fe400048060ff */
[----:B-1----:R-:W-:Y:S01]  /*25c70*/  F2FP.SATFINITE.E5M2.F32.PACK_AB_MERGE_C R9, RZ, R3, RZ ;  /* 0x00000003ff09723e */ /* 0x002fe200048060ff */
[----:B------:R-:W-:Y:S02]  /*25c80*/  FMUL R3, R40, UR20 ;  /* 0x0000001428037c20 */ /* 0x000fe40008400000 */
[----:B------:R-:W4:Y:S01]  /*25c90*/  LDL.LU R40, [R1+0x2ec] ;  /* 0x0002ec0001287983 */ /* 0x000f220000300800 */
[----:B------:R-:W-:Y:S01]  /*25ca0*/  F2FP.SATFINITE.E5M2.F32.PACK_AB_MERGE_C R11, RZ, R4, RZ ;  /* 0x00000004ff0b723e */ /* 0x000fe200048060ff */
[----:B------:R-:W-:-:S02]  /*25cb0*/  FMUL R2, R39, UR20 ;  /* 0x0000001427027c20 */ /* 0x000fc40008400000 */
[----:B------:R-:W4:Y:S04]  /*25cc0*/  LDL.LU R39, [R1+0x2f0] ;  /* 0x0002f00001277983 */ /* 0x000f280000300800 */
[----:B------:R0:W-:Y:S01]  /*25cd0*/  @!P6 STG.E.U8 desc[UR14][R28.64+0x31], R7 ;  /* 0x000031071c00e986 */ /* 0x0001e2000c10110e */
[----:B------:R-:W-:-:S03]  /*25ce0*/  ISETP.LT.OR P6, PT, R0, 0x3a, !P0 ;  /* 0x0000003a0000780c */ /* 0x000fc600047c1670 */
[----:B------:R1:W-:Y:S01]  /*25cf0*/  @!P5 STG.E.U8 desc[UR14][R28.64+0x30], R5 ;  /* 0x000030051c00d986 */ /* 0x0003e2000c10110e */
[----:B0-----:R-:W-:-:S03]  /*25d00*/  F2FP.SATFINITE.E5M2.F32.PACK_AB_MERGE_C R7, RZ, R2, RZ ;  /* 0x00000002ff07723e */ /* 0x001fc600048060ff */
[----:B------:R-:W-:Y:S01]  /*25d10*/  @!P2 STG.E.U8 desc[UR14][R30.64+0x39], R11 ;  /* 0x0000390b1e00a986 */ /* 0x000fe2000c10110e */
[----:B-1----:R-:W-:-:S03]  /*25d20*/  F2FP.SATFINITE.E5M2.F32.PACK_AB_MERGE_C R5, RZ, R3, RZ ;  /* 0x00000003ff05723e */ /* 0x002fc600048060ff */
[----:B------:R0:W-:Y:S04]  /*25d30*/  @!P3 STG.E.U8 desc[UR14][R30.64+0x38], R9 ;  /* 0x000038091e00b986 */ /* 0x0001e8000c10110e */
[----:B------:R4:W-:Y:S01]  /*25d40*/  @!P6 STG.E.U8 desc[UR14][R28.64+0x39], R5 ;  /* 0x000039051c00e986 */ /* 0x0009e2000c10110e */
[----:B------:R-:W-:-:S03]  /*25d50*/  FMUL R4, R38, UR20 ;  /* 0x0000001426047c20 */ /* 0x000fc60008400000 */
[----:B------:R-:W4:Y:S02]  /*25d60*/  LDL.LU R38, [R1+0x2f4] ;  /* 0x0002f40001267983 */ /* 0x000f240000300800 */
[----:B0-----:R-:W-:Y:S01]  /*25d70*/  F2FP.SATFINITE.E5M2.F32.PACK_AB_MERGE_C R9, RZ, R4, RZ ;  /* 0x00000004ff09723e */ /* 0x001fe200048060ff */
        /* <DEDUP_REMOVED lines=26> */
[----:B------:R0:W-:Y:S01]  /*25f20*/  @!P6 STG.E.U8 desc[UR14][R28.64+0x41], R7 ;  /* 0x000041071c00e986 */ /* 0x0001e2000c10110e */
[----:B------:R-:W-:-:S03]  /*25f30*/  FMUL R3, R39, UR20 ;  /* 0x0000001427037c20 */ /* 0x000fc60008400000 */
[----:B------:R-:W4:Y:S01]  /*25f40*/  LDL.LU R39, [R1+0x310] ;  /* 0x0003100001277983 */ /* 0x000f220000300800 */
[----:B------:R-:W-:Y:S02]  /*25f50*/  ISETP.LT.OR P6, PT, R0, 0x4a, !P0 ;  /* 0x0000004a0000780c */ /* 0x000fe400047c1670 */
[----:B0-----:R-:W-:Y:S01]  /*25f60*/  F2FP.SATFINITE.E5M2.F32.PACK_AB_MERGE_C R7, RZ, R2, RZ ;  /* 0x00000002ff07723e */ /* 0x001fe200048060ff */
        /* <DEDUP_REMOVED lines=155> */
[----:B------:R-:W-:Y:S01]  /*26920*/  F2FP.SATFINITE.E5M2.F32.PACK_AB_MERGE_C R9, RZ, R4, RZ ;  /* 0x00000004ff09723e */ /* 0x000fe200048060ff */
[----:B------:R-:W-:-:S02]  /*26930*/  FMUL R3, R39, UR20 ;  /* 0x0000001427037c20 */ /* 0x000fc40008400000 */
[----:B------:R-:W4:Y:S04]  /*26940*/  LDL.LU R39, [R1+0x390] ;  /* 0x0003900001277983 */ /* 0x000f280000300800 */
[----:B------:R-:W-:Y:S04]  /*26950*/  @!P6 STG.E.U8 desc[UR14][R28.64+0x81], R5 ;  /* 0x000081051c00e986 */ /* 0x000fe8000c10110e */
[----:B------:R-:W-:Y:S04]  /*26960*/  @!P5 STG.E.U8 desc[UR14][R28.64+0x80], R13 ;  /* 0x0000800d1c00d986 */ /* 0x000fe8000c10110e */
[----:B------:R0:W-:Y:S04]  /*26970*/  @!P3 STG.E.U8 desc[UR14][R30.64+0x88], R7 ;  /* 0x000088071e00b986 */ /* 0x0001e8000c10110e */
[----:B------:R1:W-:Y:S01]  /*26980*/  @!P2 STG.E.U8 desc[UR14][R30.64+0x89], R9 ;  /* 0x000089091e00a986 */ /* 0x0003e2000c10110e */
[----:B0-----:R-:W-:-:S02]  /*26990*/  F2FP.SATFINITE.E5M2.F32.PACK_AB_MERGE_C R7, RZ, R2, RZ ;  /* 0x00000002ff07723e */ /* 0x001fc400048060ff */
[----:B-1----:R-:W-:Y:S01]  /*269a0*/  F2FP.SATFINITE.E5M2.F32.PACK_AB_MERGE_C R9, RZ, R3, RZ ;  /* 0x00000003ff09723e */ /* 0x002fe200048060ff */
[----:B------:R-:W-:Y:S02]  /*269b0*/  FMUL R4, R38, UR20 ;  /* 0x0000001426047c20 */ /* 0x000fe40008400000 */
[----:B------:R-:W4:Y:S03]  /*269c0*/  LDL.LU R38, [R1+0x394] ;  /* 0x0003940001267983 */ /* 0x000f260000300800 */
[----:B------:R-:W-:Y:S01]  /*269d0*/  F2FP.SATFINITE.E5M2.F32.PACK_AB_MERGE_C R13, RZ, R4, RZ ;  /* 0x00000004ff0d723e */ /* 0x000fe200048060ff */
[----:B------:R-:W-:Y:S02]  /*269e0*/  FMUL R5, R37, UR20 ;  /* 0x0000001425057c20 */ /* 0x000fe40008400000 */
[----:B------:R-:W4:Y:S01]  /*269f0*/  LDL.LU R37, [R1+0x398] ;  /* 0x0003980001257983 */ /* 0x000f220000300800 */
[----:B------:R-:W-:-:S03]  /*26a00*/  FMUL R2, R36, UR20 ;  /* 0x0000001424027c20 */ /* 0x000fc60008400000 */
[----:B------:R-:W4:Y:S01]  /*26a10*/  LDL.LU R36, [R1+0x39c] ;  /* 0x00039c0001247983 */ /* 0x000f220000300800 */
[----:B--2---:R-:W-:-:S03]  /*26a20*/  FMUL R3, R35, UR20 ;  /* 0x0000001423037c20 */ /* 0x004fc60008400000 */
[----:B------:R-:W2:Y:S01]  /*26a30*/  LDL.LU R35, [R1+0x3a0] ;  /* 0x0003a00001237983 */ /* 0x000ea20000300800 */
        /* <DEDUP_REMOVED lines=9> */
[----:B------:R0:W-:Y:S01]  /*26ad0*/  @!P6 STG.E.U8 desc[UR14][R28.64+0x89], R7 ;  /* 0x000089071c00e986 */ /* 0x0001e2000c10110e */
[----:B------:R-:W-:-:S03]  /*26ae0*/  ISETP.LT.OR P6, PT, R0, 0x92, !P0 ;  /* 0x000000920000780c */ /* 0x000fc600047c1670 */
[----:B------:R-:W-:Y:S01]  /*26af0*/  @!P5 STG.E.U8 desc[UR14][R28.64+0x88], R11 ;  /* 0x0000880b1c00d986 */ /* 0x000fe2000c10110e */
[----:B------:R-:W-:-:S03]  /*26b00*/  ISETP.LT.OR P5, PT, R0, 0x91, !P0 ;  /* 0x000000910000780c */ /* 0x000fc600047a1670 */
[----:B------:R1:W-:Y:S01]  /*26b10*/  @!P3 STG.E.U8 desc[UR14][R30.64+0x90], R9 ;  /* 0x000090091e00b986 */ /* 0x0003e2000c10110e */
[C---:B------:R-:W-:Y:S02]  /*26b20*/  ISETP.LT.OR P3, PT, R0.reuse, 0x99, !P1 ;  /* 0x000000990000780c */ /* 0x040fe40004f61670 */
[----:B0-----:R-:W-:Y:S01]  /*26b30*/  F2FP.SATFINITE.E5M2.F32.PACK_AB_MERGE_C R7, RZ, R2, RZ ;  /* 0x00000002ff07723e */ /* 0x001fe200048060ff */
[----:B------:R-:W-:Y:S01]  /*26b40*/  @!P2 STG.E.U8 desc[UR14][R30.64+0x91], R13 ;  /* 0x0000910d1e00a986 */ /* 0x000fe2000c10110e */
[----:B------:R-:W-:Y:S02]  /*26b50*/  ISETP.LT.OR P2, PT, R0, 0x9a, !P1 ;  /* 0x0000009a0000780c */ /* 0x000fe40004f41670 */
        /* <DEDUP_REMOVED lines=86> */
[----:B------:R0:W-:Y:S01]  /*270c0*/  @!P6 STG.E.U8 desc[UR14][R28.64+0xb1], R7 ;  /* 0x0000b1071c00e986 */ /* 0x0001e2000c10110e */
[----:B------:R-:W-:-:S03]  /*270d0*/  ISETP.LT.OR P6, PT, R0, 0xba, !P0 ;  /* 0x000000ba0000780c */ /* 0x000fc600047c1670 */
[----:B------:R-:W4:Y:S04]  /*270e0*/  LDL.LU R39, [R1+0x3f0] ;  /* 0x0003f00001277983 */ /* 0x000f280000300800 */
        /* <DEDUP_REMOVED lines=33> */
[----:B------:R0:W-:Y:S01]  /*27300*/  @!P6 STG.E.U8 desc[UR14][R28.64+0xc1], R7 ;  /* 0x0000c1071c00e986 */ /* 0x0001e2000c10110e */
[----:B------:R-:W-:-:S03]  /*27310*/  ISETP.LT.OR P6, PT, R0, 0xca, !P0 ;  /* 0x000000ca0000780c */ /* 0x000fc600047c1670 */
[----:B------:R-:W4:Y:S01]  /*27320*/  LDL.LU R40, [R1+0x40c] ;  /* 0x00040c0001287983 */ /* 0x000f220000300800 */
[----:B------:R-:W-:Y:S01]  /*27330*/  F2FP.SATFINITE.E5M2.F32.PACK_AB_MERGE_C R13, RZ, R4, RZ ;  /* 0x00000004ff0d723e */ /* 0x000fe200048060ff */
        /* <DEDUP_REMOVED lines=24> */
[C---:B------:R-:W-:Y:S01]  /*274c0*/  ISETP.LT.OR P3, PT, R0.reuse, 0xd1, !P1 ;  /* 0x000000d10000780c */ /* 0x040fe20004f61670 */
[----:B------:R-:W4:Y:S01]  /*274d0*/  LDL.LU R42, [R1+0x42c] ;  /* 0x00042c00012a7983 */ /* 0x000f220000300800 */
[C---:B------:R-:W-:Y:S02]  /*274e0*/  ISETP.LT.OR P2, PT, R0.reuse, 0xd2, !P1 ;  /* 0x000000d20000780c */ /* 0x040fe40004f41670 */
[----:B------:R-:W-:Y:S02]  /*274f0*/  ISETP.LT.OR P6, PT, R0, 0xd2, !P0 ;  /* 0x000000d20000780c */ /* 0x000fe400047c1670 */
[----:B------:R-:W-:-:S05]  /*27500*/  F2FP.SATFINITE.E5M2.F32.PACK_AB_MERGE_C R5, RZ, R5, RZ ;  /* 0x00000005ff05723e */ /* 0x000fca00048060ff */
[----:B------:R0:W-:Y:S01]  /*27510*/  @!P5 STG.E.U8 desc[UR14][R28.64+0xc8], R5 ;  /* 0x0000c8051c00d986 */ /* 0x0001e2000c10110e */
[----:B------:R-:W-:-:S03]  /*27520*/  ISETP.LT.OR P5, PT, R0, 0xd1, !P0 ;  /* 0x000000d10000780c */ /* 0x000fc600047a1670 */
[----:B------:R-:W-:Y:S01]  /*27530*/  @!P3 STG.E.U8 desc[UR14][R30.64+0xd0], R9 ;  /* 0x0000d0091e00b986 */ /* 0x000fe2000c10110e */
[----:B------:R-:W-:-:S03]  /*27540*/  ISETP.LT.OR P3, PT, R0, 0xd9, !P1 ;  /* 0x000000d90000780c */ /* 0x000fc60004f61670 */
[----:B------:R1:W-:Y:S01]  /*27550*/  @!P2 STG.E.U8 desc[UR14][R30.64+0xd1], R11 ;  /* 0x0000d10b1e00a986 */ /* 0x0003e2000c10110e */
[----:B0-----:R-:W-:Y:S02]  /*27560*/  F2FP.SATFINITE.E5M2.F32.PACK_AB_MERGE_C R5, RZ, R3, RZ ;  /* 0x00000003ff05723e */ /* 0x001fe400048060ff */
[----:B------:R-:W-:-:S03]  /*27570*/  ISETP.LT.OR P2, PT, R0, 0xda, !P1 ;  /* 0x000000da0000780c */ /* 0x000fc60004f41670 */
[----:B------:R-:W-:Y:S01]  /*27580*/  @!P6 STG.E.U8 desc[UR14][R28.64+0xd1], R5 ;  /* 0x0000d1051c00e986 */ /* 0x000fe2000c10110e */
[----:B-1----:R-:W-:Y:S02]  /*27590*/  F2FP.SATFINITE.E5M2.F32.PACK_AB_MERGE_C R11, RZ, R2, RZ ;  /* 0x00000002ff0b723e */ /* 0x002fe400048060ff */
[----:B------:R-:W-:Y:S01]  /*275a0*/  ISETP.LT.OR P6, PT, R0, 0xda, !P0 ;  /* 0x000000da0000780c */ /* 0x000fe200047c1670 */
[----:B------:R-:W-:Y:S02]  /*275b0*/  FMUL R2, R40, UR20 ;  /* 0x0000001428027c20 */ /* 0x000fe40008400000 */
[----:B------:R-:W4:Y:S01]  /*275c0*/  LDL.LU R40, [R1+0x430] ;  /* 0x0004300001287983 */ /* 0x000f220000300800 */
[----:B------:R-:W-:-:S03]  /*275d0*/  FMUL R3, R39, UR20 ;  /* 0x0000001427037c20 */ /* 0x000fc60008400000 */
[----:B------:R-:W4:Y:S01]  /*275e0*/  LDL.LU R39, [R1+0x434] ;  /* 0x0004340001277983 */ /* 0x000f220000300800 */
[----:B------:R-:W-:-:S03]  /*275f0*/  F2FP.SATFINITE.E5M2.F32.PACK_AB_MERGE_C R9, RZ, R4, RZ ;  /* 0x00000004ff09723e */ /* 0x000fc600048060ff */
        /* <DEDUP_REMOVED lines=13> */
[----:B--2---:R-:W-:Y:S01]  /*276d0*/  FMUL R3, R35, UR20 ;  /* 0x0000001423037c20 */ /* 0x004fe20008400000 */
[----:B0-----:R-:W-:Y:S02]  /*276e0*/  F2FP.SATFINITE.E5M2.F32.PACK_AB_MERGE_C R7, RZ, R2, RZ ;  /* 0x00000002ff07723e */ /* 0x001fe400048060ff */
        /* <DEDUP_REMOVED lines=15> */
[----:B------:R-:W-:Y:S02]  /*277e0*/  F2FP.SATFINITE.E5M2.F32.PACK_AB_MERGE_C R5, RZ, R5, RZ ;  /* 0x00000005ff05723e */ /* 0x000fe400048060ff */
[----:B0-----:R-:W-:Y:S01]  /*277f0*/  F2FP.SATFINITE.E5M2.F32.PACK_AB_MERGE_C R11, RZ, R4, RZ ;  /* 0x00000004ff0b723e */ /* 0x001fe200048060ff */
[----:B------:R0:W-:Y:S01]  /*27800*/  @!P6 STG.E.U8 desc[UR14][R28.64+0xe1], R7 ;  /* 0x0000e1071c00e986 */ /* 0x0001e2000c10110e */
[C---:B------:R-:W-:Y:S02]  /*27810*/  ISETP.LT.OR P6, PT, R0.reuse, 0xea, !P0 ;  /* 0x000000ea0000780c */ /* 0x040fe400047c1670 */
[----:B-1----:R-:W-:Y:S01]  /*27820*/  F2FP.SATFINITE.E5M2.F32.PACK_AB_MERGE_C R9, RZ, R3, RZ ;  /* 0x00000003ff09723e */ /* 0x002fe200048060ff */
[----:B------:R1:W-:Y:S01]  /*27830*/  @!P5 STG.E.U8 desc[UR14][R28.64+0xe0], R5 ;  /* 0x0000e0051c00d986 */ /* 0x0003e2000c10110e */
[----:B------:R-:W-:-:S03]  /*27840*/  ISETP.LT.OR P5, PT, R0, 0xe9, !P0 ;  /* 0x000000e90000780c */ /* 0x000fc600047a1670 */
[----:B------:R-:W-:Y:S01]  /*27850*/  @!P2 STG.E.U8 desc[UR14][R30.64+0xe9], R11 ;  /* 0x0000e90b1e00a986 */ /* 0x000fe2000c10110e */
[----:B------:R-:W-:Y:S01]  /*27860*/  ISETP.LT.OR P2, PT, R0, 0xf2, !P1 ;  /* 0x000000f20000780c */ /* 0x000fe20004f41670 */
[----:B------:R-:W-:Y:S02]  /*27870*/  FMUL R3, R42, UR20 ;  /* 0x000000142a037c20 */ /* 0x000fe40008400000 */
[----:B------:R1:W-:Y:S01]  /*27880*/  @!P3 STG.E.U8 desc[UR14][R30.64+0xe8], R9 ;  /* 0x0000e8091e00b986 */ /* 0x0003e2000c10110e */
[----:B------:R-:W-:Y:S02]  /*27890*/  ISETP.LT.OR P3, PT, R0, 0xf1, !P1 ;  /* 0x000000f10000780c */ /* 0x000fe40004f61670 */
[----:B------:R-:W-:Y:S01]  /*278a0*/  F2FP.SATFINITE.E5M2.F32.PACK_AB_MERGE_C R13, RZ, R2, RZ ;  /* 0x00000002ff0d723e */ /* 0x000fe200048060ff */
[----:B------:R-:W-:Y:S01]  /*278b0*/  FMUL R4, R39, UR20 ;  /* 0x0000001427047c20 */ /* 0x000fe20008400000 */
[----:B------:R-:W-:Y:S01]  /*278c0*/  FMUL R2, R40, UR20 ;  /* 0x0000001428027c20 */ /* 0x000fe20008400000 */
[----:B------:R-:W-:-:S03]  /*278d0*/  F2FP.SATFINITE.E5M2.F32.PACK_AB_MERGE_C R3, RZ, R3, RZ ;  /* 0x00000003ff03723e */ /* 0x000fc600048060ff */
[----:B0-----:R-:W-:Y:S02]  /*278e0*/  F2FP.SATFINITE.E5M2.F32.PACK_AB_MERGE_C R7, RZ, R4, RZ ;  /* 0x00000004ff07723e */ /* 0x001fe400048060ff */
[----:B-1----:R-:W-:Y:S01]  /*278f0*/  F2FP.SATFINITE.E5M2.F32.PACK_AB_MERGE_C R5, RZ, R2, RZ ;  /* 0x00000002ff05723e */ /* 0x002fe200048060ff */
[----:B------:R-:W-:Y:S01]  /*27900*/  @!P5 STG.E.U8 desc[UR14][R28.64+0xe8], R13 ;  /* 0x0000e80d1c00d986 */ /* 0x000fe2000c10110e */
[----:B------:R-:W-:-:S03]  /*27910*/  ISETP.LT.OR P5, PT, R0, 0xf1, !P0 ;  /* 0x000000f10000780c */ /* 0x000fc600047a1670 */
[----:B------:R2:W-:Y:S01]  /*27920*/  @!P6 STG.E.U8 desc[UR14][R28.64+0xe9], R3 ;  /* 0x0000e9031c00e986 */ /* 0x0005e2000c10110e */
[----:B------:R-:W-:-:S03]  /*27930*/  ISETP.LT.OR P6, PT, R0, 0xf2, !P0 ;  /* 0x000000f20000780c */ /* 0x000fc600047c1670 */
[----:B------:R0:W-:Y:S01]  /*27940*/  @!P2 STG.E.U8 desc[UR14][R30.64+0xf1], R7 ;  /* 0x0000f1071e00a986 */ /* 0x0001e2000c10110e */
[C---:B------:R-:W-:Y:S02]  /*27950*/  ISETP.LT.OR P2, PT, R0.reuse, 0xf9, !P1 ;  /* 0x000000f90000780c */ /* 0x040fe40004f41670 */
[C---:B------:R-:W-:Y:S01]  /*27960*/  ISETP.LT.OR P1, PT, R0.reuse, 0xfa, !P1 ;  /* 0x000000fa0000780c */ /* 0x040fe20004f21670 */
[----:B------:R4:W-:Y:S01]  /*27970*/  @!P3 STG.E.U8 desc[UR14][R30.64+0xf0], R5 ;  /* 0x0000f0051e00b986 */ /* 0x0009e2000c10110e */
[C---:B------:R-:W-:Y:S02]  /*27980*/  ISETP.LT.OR P3, PT, R0.reuse, 0xf9, !P0 ;  /* 0x000000f90000780c */ /* 0x040fe40004761670 */
[----:B------:R-:W-:Y:S01]  /*27990*/  ISETP.LT.OR P0, PT, R0, 0xfa, !P0 ;  /* 0x000000fa0000780c */ /* 0x000fe20004701670 */
[----:B------:R-:W-:-:S05]  /*279a0*/  FMUL R2, R38, UR20 ;  /* 0x0000001426027c20 */ /* 0x000fca0008400000 */
[----:B------:R-:W-:-:S05]  /*279b0*/  F2FP.SATFINITE.E5M2.F32.PACK_AB_MERGE_C R9, RZ, R2, RZ ;  /* 0x00000002ff09723e */ /* 0x000fca00048060ff */
[----:B------:R1:W-:Y:S01]  /*279c0*/  @!P5 STG.E.U8 desc[UR14][R28.64+0xf0], R9 ;  /* 0x0000f0091c00d986 */ /* 0x0003e2000c10110e */
[----:B------:R-:W-:Y:S01]  /*279d0*/  FMUL R0, R37, UR20 ;  /* 0x0000001425007c20 */ /* 0x000fe20008400000 */
[----:B------:R-:W-:Y:S01]  /*279e0*/  FMUL R2, R36, UR20 ;  /* 0x0000001424027c20 */ /* 0x000fe20008400000 */
[----:B--2---:R-:W-:-:S03]  /*279f0*/  FMUL R3, R35, UR20 ;  /* 0x0000001423037c20 */ /* 0x004fc60008400000 */
[----:B0-----:R-:W-:Y:S02]  /*27a00*/  F2FP.SATFINITE.E5M2.F32.PACK_AB_MERGE_C R7, RZ, R0, RZ ;  /* 0x00000000ff07723e */ /* 0x001fe400048060ff */
[----:B------:R-:W-:Y:S02]  /*27a10*/  F2FP.SATFINITE.E5M2.F32.PACK_AB_MERGE_C R11, RZ, R2, RZ ;  /* 0x00000002ff0b723e */ /* 0x000fe400048060ff */
[----:B------:R-:W-:Y:S01]  /*27a20*/  F2FP.SATFINITE.E5M2.F32.PACK_AB_MERGE_C R3, RZ, R3, RZ ;  /* 0x00000003ff03723e */ /* 0x000fe200048060ff */
[----:B------:R1:W-:Y:S04]  /*27a30*/  @!P6 STG.E.U8 desc[UR14][R28.64+0xf1], R7 ;  /* 0x0000f1071c00e986 */ /* 0x0003e8000c10110e */
[----:B------:R1:W-:Y:S04]  /*27a40*/  @!P2 STG.E.U8 desc[UR14][R30.64+0xf8], R11 ;  /* 0x0000f80b1e00a986 */ /* 0x0003e8000c10110e */
[----:B------:R1:W-:Y:S01]  /*27a50*/  @!P1 STG.E.U8 desc[UR14][R30.64+0xf9], R3 ;  /* 0x0000f9031e009986 */ /* 0x0003e2000c10110e */
[----:B---3--:R-:W-:Y:S01]  /*27a60*/  FMUL R4, R33, UR20 ;  /* 0x0000001421047c20 */ /* 0x008fe20008400000 */
[----:B----4-:R-:W-:-:S04]  /*27a70*/  FMUL R5, R32, UR20 ;  /* 0x0000001420057c20 */ /* 0x010fc80008400000 */
[----:B------:R-:W-:Y:S02]  /*27a80*/  F2FP.SATFINITE.E5M2.F32.PACK_AB_MERGE_C R13, RZ, R4, RZ ;  /* 0x00000004ff0d723e */ /* 0x000fe400048060ff */
[----:B------:R-:W-:-:S03]  /*27a90*/  F2FP.SATFINITE.E5M2.F32.PACK_AB_MERGE_C R5, RZ, R5, RZ ;  /* 0x00000005ff05723e */ /* 0x000fc600048060ff */
[----:B------:R1:W-:Y:S04]  /*27aa0*/  @!P3 STG.E.U8 desc[UR14][R28.64+0xf8], R13 ;  /* 0x0000f80d1c00b986 */ /* 0x0003e8000c10110e */
[----:B------:R1:W-:Y:S02]  /*27ab0*/  @!P0 STG.E.U8 desc[UR14][R28.64+0xf9], R5 ;  /* 0x0000f9051c008986 */ /* 0x0003e4000c10110e */
.L_x_545:
[----:B------:R-:W-:Y:S05]  /*27ac0*/  BSYNC B0 ;  /* 0x0000000000007941 */ /* 0x000fea0003800000 */
.L_x_31:
[----:B-12--5:R-:W2:Y:S04]  /*27ad0*/  LDL.LU R3, [R1+0x450] ;  /* 0x0004500001037983 */ /* 0x026ea80000300800 */
[----:B------:R-:W2:Y:S01]  /*27ae0*/  LDL.LU R2, [R1+0x454] ;  /* 0x0004540001027983 */ /* 0x000ea20000300800 */
[----:B------:R-:W-:Y:S01]  /*27af0*/  ULDC UR6, c[0x0][0xc] ;  /* 0x0000030000067ab9 */ /* 0x000fe20000000800 */
[----:B------:R-:W-:Y:S01]  /*27b00*/  ULDC UR7, c[0x0][0x10] ;  /* 0x0000040000077ab9 */ /* 0x000fe20000000800 */
[----:B---34-:R-:W2:Y:S01]  /*27b10*/  LDC R5, c[0x0][0x14] ;  /* 0x00000500ff057b82 */ /* 0x018ea20000000800 */
[----:B------:R-:W-:Y:S01]  /*27b20*/  UIMAD.WIDE.U32 UR6, UR6, UR7, URZ ;  /* 0x00000007060672a5 */ /* 0x000fe2000f8e003f */
[----:B------:R-:W-:Y:S01]  /*27b30*/  PRMT R0, RZ, 0x7610, R0 ;  /* 0x00007610ff007816 */ /* 0x000fe20000000000 */
[----:B------:R-:W-:-:S04]  /*27b40*/  UMOV UR9, 0xffffffff ;  /* 0xffffffff00097882 */ /* 0x000fc80000000000 */
[----:B--2---:R-:W-:-:S04]  /*27b50*/  IMAD.WIDE.U32 R2, R5, UR6, R2 ;  /* 0x0000000605027c25 */ /* 0x004fc8000f8e0002 */
[----:B------:R-:W-:Y:S01]  /*27b60*/  IMAD R5, R5, UR7, RZ ;  /* 0x0000000705057c24 */ /* 0x000fe2000f8e02ff */
[----:B------:R-:W-:Y:S01]  /*27b70*/  ULDC.64 UR6, c[0x0][0x650] ;  /* 0x0001940000067ab9 */ /* 0x000fe20000000a00 */
[----:B------:R-:W-:Y:S01]  /*27b80*/  IMAD.MOV.U32 R11, RZ, RZ, R2 ;  /* 0x000000ffff0b7224 */ /* 0x000fe200078e0002 */
[----:B------:R-:W-:Y:S01]  /*27b90*/  ISETP.GE.U32.AND P0, PT, R2, UR6, PT ;  /* 0x0000000602007c0c */ /* 0x000fe2000bf06070 */
[----:B------:R-:W-:Y:S02]  /*27ba0*/  IMAD.IADD R13, R3, 0x1, R5 ;  /* 0x00000001030d7824 */ /* 0x000fe400078e0205 */
[----:B------:R-:W-:-:S03]  /*27bb0*/  IMAD.MOV.U32 R2, RZ, RZ, -0x1 ;  /* 0xffffffffff027424 */ /* 0x000fc600078e00ff */
[----:B------:R1:W-:Y:S01]  /*27bc0*/  STL [R1+0x450], R13 ;  /* 0x0004500d01007387 */ /* 0x0003e20000100800 */
[----:B------:R-:W-:-:S03]  /*27bd0*/  ISETP.GE.U32.AND.EX P0, PT, R13, UR7, PT, P0 ;  /* 0x000000070d007c0c */ /* 0x000fc6000bf06100 */
[----:B------:R1:W-:Y:S04]  /*27be0*/  STL [R1+0x454], R11 ;  /* 0x0004540b01007387 */ /* 0x0003e80000100800 */
[----:B------:R1:W-:Y:S06]  /*27bf0*/  STL [R1+0x458], R2 ;  /* 0x0004580201007387 */ /* 0x0003ec0000100800 */
[----:B------:R-:W-:Y:S05]  /*27c00*/  @P0 BRA `(.L_x_546) ;  /* 0x0000000400740947 */ /* 0x000fea0003800000 */
[----:B------:R-:W2:Y:S01]  /*27c10*/  S2R R8, SR_CTAID.X ;  /* 0x0000000000087919 */ /* 0x000ea20000002500 */
[----:B------:R-:W-:Y:S01]  /*27c20*/  ULDC.64 UR18, c[0x0][0x628] ;  /* 0x00018a0000127ab9 */ /* 0x000fe20000000a00 */
[----:B------:R-:W3:Y:S01]  /*27c30*/  LDC R9, c[0x0][0x144] ;  /* 0x00005100ff097b82 */ /* 0x000ee20000000800 */
[----:B------:R-:W-:Y:S01]  /*27c40*/  ULDC UR6, c[0x0][0x150] ;  /* 0x0000540000067ab9 */ /* 0x000fe20000000800 */
[----:B------:R-:W4:Y:S01]  /*27c50*/  S2R R12, SR_CTAID.Y ;  /* 0x00000000000c7919 */ /* 0x000f220000002600 */
[----:B------:R-:W-:Y:S01]  /*27c60*/  ISETP.NE.U32.AND P0, PT, RZ, UR18, PT ;  /* 0x00000012ff007c0c */ /* 0x000fe2000bf05070 */
[----:B------:R-:W-:Y:S01]  /*27c70*/  ULDC UR23, c[0x0][0x630] ;  /* 0x00018c0000177ab9 */ /* 0x000fe20000000800 */
[----:B------:R-:W-:Y:S02]  /*27c80*/  R2UR UR16, R11 ;  /* 0x000000000b1072ca */ /* 0x000fe400000e0000 */
[----:B------:R-:W-:Y:S01]  /*27c90*/  ISETP.NE.AND.EX P0, PT, RZ, UR19, PT, P0 ;  /* 0x00000013ff007c0c */ /* 0x000fe2000bf05300 */
[----:B0-----:R-:W0:Y:S01]  /*27ca0*/  LDC.64 R6, c[0x0][0x620] ;  /* 0x00018800ff067b82 */ /* 0x001e220000000a00 */
[----:B------:R-:W-:-:S02]  /*27cb0*/  R2UR UR17, R13 ;  /* 0x000000000d1172ca */ /* 0x000fc400000e0000 */
[----:B--2---:R-:W-:-:S05]  /*27cc0*/  I2FP.F32.U32 R0, R8 ;  /* 0x0000000800007245 */ /* 0x004fca0000201000 */
[----:B------:R-:W-:-:S06]  /*27cd0*/  FMUL R0, R0, UR6 ;  /* 0x0000000600007c20 */ /* 0x000fcc0008400000 */
[----:B------:R-:W2:Y:S01]  /*27ce0*/  F2I.U32.TRUNC.NTZ R0, R0 ;  /* 0x0000000000007305 */ /* 0x000ea2000020f000 */
[----:B----4-:R-:W-:Y:S05]  /*27cf0*/  @!P0 BRA `(.L_x_547) ;  /* 0x0000000000308947 */ /* 0x010fea0003800000 */
        /* <DEDUP_REMOVED lines=12> */
.L_x_547:
[----:B------:R-:W-:Y:S01]  /*27dc0*/  USHF.R.U64 UR9, UR16, UR23, UR17 ;  /* 0x0000001710097299 */ /* 0x000fe20008001211 */
[----:B------:R-:W4:Y:S01]  /*27dd0*/  LDC.64 R22, c[0x0][0x640] ;  /* 0x00019000ff167b82 */ /* 0x000f220000000a00 */
[----:B------:R-:W-:Y:S01]  /*27de0*/  USHF.R.U32.HI UR6, URZ, UR23, UR17 ;  /* 0x000000173f067299 */ /* 0x000fe20008011611 */
[----:B--2---:R-:W-:Y:S02]  /*27df0*/  IMAD.MOV R10, RZ, RZ, -R0 ;  /* 0x000000ffff0a7224 */ /* 0x004fe400078e0a00 */
[----:B-1----:R-:W-:Y:S01]  /*27e00*/  IMAD.MOV.U32 R2, RZ, RZ, R11 ;  /* 0x000000ffff027224 */ /* 0x002fe200078e000b */
[----:B------:R-:W-:Y:S01]  /*27e10*/  IADD3 R5, P0, RZ, -UR9, RZ ;  /* 0x80000009ff057c10 */ /* 0x000fe2000ff1e0ff */
[----:B---3--:R-:W-:Y:S02]  /*27e20*/  IMAD R18, R9, R10, R8 ;  /* 0x0000000a09127224 */ /* 0x008fe400078e0208 */
[----:B------:R-:W1:Y:S02]  /*27e30*/  LDC R4, c[0x0][0x618] ;  /* 0x00018600ff047b82 */ /* 0x000e640000000800 */
[----:B------:R-:W-:Y:S01]  /*27e40*/  IMAD.X R3, RZ, RZ, ~UR6, P0 ;  /* 0x80000006ff037e24 */ /* 0x000fe200080e06ff */
[----:B------:R-:W-:-:S03]  /*27e50*/  ULDC UR6, c[0x0][0x154] ;  /* 0x0000550000067ab9 */ /* 0x000fc60000000800 */
[-C--:B0-----:R-:W-:Y:S02]  /*27e60*/  IMAD R0, R3, R6.reuse, RZ ;  /* 0x0000000603007224 */ /* 0x081fe400078e02ff */
[----:B------:R-:W0:Y:S01]  /*27e70*/  LDC R14, c[0x0][0x608] ;  /* 0x00018200ff0e7b82 */ /* 0x000e220000000800 */
[----:B------:R-:W-:Y:S02]  /*27e80*/  IMAD.MOV.U32 R3, RZ, RZ, R13 ;  /* 0x000000ffff037224 */ /* 0x000fe400078e000d */
[----:B------:R-:W-:-:S05]  /*27e90*/  IMAD.WIDE.U32 R2, R5, R6, R2 ;  /* 0x0000000605027225 */ /* 0x000fca00078e0002 */
[----:B------:R-:W2:Y:S01]  /*27ea0*/  LDC R20, c[0x0][0x658] ;  /* 0x00019600ff147b82 */ /* 0x000ea20000000800 */
[----:B------:R-:W-:Y:S01]  /*27eb0*/  IMAD R5, R5, R7, R0 ;  /* 0x0000000705057224 */ /* 0x000fe200078e0200 */
[----:B------:R-:W-:Y:S01]  /*27ec0*/  I2FP.F32.U32 R0, R12 ;  /* 0x0000000c00007245 */ /* 0x000fe20000201000 */
[----:B------:R-:W-:Y:S01]  /*27ed0*/  IMAD.MOV.U32 R7, RZ, RZ, 0x1 ;  /* 0x00000001ff077424 */ /* 0x000fe200078e00ff */
[----:B----4-:R-:W-:Y:S01]  /*27ee0*/  ISETP.NE.U32.AND P0, PT, R22, RZ, PT ;  /* 0x000000ff1600720c */ /* 0x010fe20003f05070 */
[----:B------:R-:W-:Y:S02]  /*27ef0*/  IMAD.IADD R3, R3, 0x1, R5 ;  /* 0x0000000103037824 */ /* 0x000fe400078e0205 */
[----:B------:R-:W-:Y:S01]  /*27f00*/  FMUL R0, R0, UR6 ;  /* 0x0000000600007c20 */ /* 0x000fe20008400000 */
[----:B------:R-:W3:Y:S01]  /*27f10*/  LDC R15, c[0x0][0x148] ;  /* 0x00005200ff0f7b82 */ /* 0x000ee20000000800 */
[----:B------:R-:W-:Y:S01]  /*27f20*/  ISETP.NE.AND.EX P0, PT, R23, RZ, PT, P0 ;  /* 0x000000ff1700720c */ /* 0x000fe20003f05300 */
[----:B------:R-:W-:Y:S01]  /*27f30*/  IMAD.MOV.U32 R5, RZ, RZ, -0x1 ;  /* 0xffffffffff057424 */ /* 0x000fe200078e00ff */
[-CC-:B-1----:R-:W-:Y:S01]  /*27f40*/  SHF.R.U64 R10, R2, R4.reuse, R3.reuse ;  /* 0x00000004020a7219 */ /* 0x182fe20000001203 */
[----:B------:R1:W4:Y:S01]  /*27f50*/  F2I.U32.TRUNC.NTZ R13, R0 ;  /* 0x00000000000d7305 */ /* 0x000322000020f000 */
[----:B------:R-:W-:-:S03]  /*27f60*/  SHF.R.U32.HI R3, RZ, R4, R3 ;  /* 0x00000004ff037219 */ /* 0x000fc60000011603 */
[----:B------:R-:W1:Y:S01]  /*27f70*/  LDC R16, c[0x0][0x600] ;  /* 0x00018000ff107b82 */ /* 0x000e620000000800 */
[-CC-:B0-----:R-:W-:Y:S02]  /*27f80*/  SHF.R.U64 R8, R10, R14.reuse, R3.reuse ;  /* 0x0000000e0a087219 */ /* 0x181fe40000001203 */
[----:B------:R-:W-:-:S05]  /*27f90*/  SHF.R.U32.HI R3, RZ, R14, R3 ;  /* 0x0000000eff037219 */ /* 0x000fca0000011603 */
[----:B------:R-:W0:Y:S01]  /*27fa0*/  LDC R17, c[0x0][0x648] ;  /* 0x00019200ff117b82 */ /* 0x000e220000000800 */
[-CC-:B--2---:R-:W-:Y:S02]  /*27fb0*/  SHF.R.U64 R11, R8, R20.reuse, R3.reuse ;  /* 0x00000014080b7219 */ /* 0x184fe40000001203 */
[-C--:B------:R-:W-:Y:S02]  /*27fc0*/  SHF.L.U32 R5, R5, R20.reuse, RZ ;  /* 0x0000001405057219 */ /* 0x080fe400000006ff */
[-C--:B------:R-:W-:Y:S01]  /*27fd0*/  SHF.R.U32.HI R3, RZ, R20.reuse, R3 ;  /* 0x00000014ff037219 */ /* 0x080fe20000011603 */
[----:B------:R-:W-:Y:S01]  /*27fe0*/  IMAD.MOV.U32 R2, RZ, RZ, R11 ;  /* 0x000000ffff027224 */ /* 0x000fe200078e000b */
[----:B------:R-:W-:Y:S01]  /*27ff0*/  SHF.L.U32 R20, R7, R20, RZ ;  /* 0x0000001407147219 */ /* 0x000fe200000006ff */
[----:B------:R-:W2:Y:S01]  /*28000*/  LDC R19, c[0x0][0x638] ;  /* 0x00018e00ff137b82 */ /* 0x000ea20000000800 */
[----:B------:R-:W-:-:S07]  /*28010*/  LOP3.LUT R41, RZ, R5, RZ, 0x33, !PT ;  /* 0x00000005ff297212 */ /* 0x000fce00078e33ff */
[----:B------:R-:W0:Y:S01]  /*28020*/  LDC R21, c[0x0][0x610] ;  /* 0x00018400ff157b82 */ /* 0x000e220000000800 */
[----:B----4-:R-:W-:Y:S05]  /*28030*/  @!P0 BRA `(.L_x_548) ;  /* 0x0000000000288947 */ /* 0x010fea0003800000 */
[----:B-1----:R-:W1:Y:S02]  /*28040*/  LDC R0, c[0x0][0x64c] ;  /* 0x00019300ff007b82 */ /* 0x002e640000000800 */
[----:B-1----:R-:W-:-:S05]  /*28050*/  IADD3 R7, P0, R11, R0, RZ ;  /* 0x000000000b077210 */ /* 0x002fca0007f1e0ff */
        /* <DEDUP_REMOVED lines=8> */
.L_x_548:
[----:B01----:R-:W-:Y:S01]  /*280e0*/  SHF.R.U64 R0, R2, R17, R3 ;  /* 0x0000001102007219 */ /* 0x003fe20000001203 */
[----:B------:R-:W-:Y:S01]  /*280f0*/  VIADD R3, R16, 0xffffffff ;  /* 0xffffffff10037836 */ /* 0x000fe20000000000 */
[----:B------:R-:W-:Y:S01]  /*28100*/  LOP3.LUT R41, R8, R41, RZ, 0xc0, !PT ;  /* 0x0000002908297212 */ /* 0x000fe200078ec0ff */
[----:B------:R-:W-:Y:S02]  /*28110*/  IMAD.MOV R13, RZ, RZ, -R13 ;  /* 0x000000ffff0d7224 */ /* 0x000fe400078e0a0d */
[----:B------:R-:W-:Y:S01]  /*28120*/  IMAD.MOV R2, RZ, RZ, -R0 ;  /* 0x000000ffff027224 */ /* 0x000fe200078e0a00 */
[----:B------:R-:W-:Y:S01]  /*28130*/  LOP3.LUT R3, R10, R3, RZ, 0xc0, !PT ;  /* 0x000000030a037212 */ /* 0x000fe200078ec0ff */
[----:B------:R-:W-:Y:S02]  /*28140*/  IMAD R41, R20, R0, R41 ;  /* 0x0000000014297224 */ /* 0x000fe400078e0229 */
[----:B---3--:R-:W-:Y:S02]  /*28150*/  @P4 IMAD R18, R15, R13, R12 ;  /* 0x0000000d0f124224 */ /* 0x008fe400078e020c */
[----:B--2---:R-:W-:-:S02]  /*28160*/  IMAD R0, R2, R19, R11 ;  /* 0x0000001302007224 */ /* 0x004fc400078e020b */
[----:B------:R-:W-:Y:S02]  /*28170*/  IMAD R41, R41, R21, R18 ;  /* 0x0000001529297224 */ /* 0x000fe400078e0212 */
[----:B------:R-:W-:Y:S02]  /*28180*/  IMAD R2, R0, R16, R3 ;  /* 0x0000001000027224 */ /* 0x000fe400078e0203 */
[----:B------:R-:W-:-:S03]  /*28190*/  IMAD.MOV.U32 R4, RZ, RZ, 0x1 ;  /* 0x00000001ff047424 */ /* 0x000fc600078e00ff */
[----:B------:R-:W-:Y:S02]  /*281a0*/  SEL R3, R2, R41, !P4 ;  /* 0x0000002902037207 */ /* 0x000fe40006000000 */
[----:B------:R-:W-:Y:S02]  /*281b0*/  PRMT R0, R4, 0x7610, R0 ;  /* 0x0000761004007816 */ /* 0x000fe40000000000 */
[----:B------:R-:W-:Y:S01]  /*281c0*/  SEL R41, R41, R2, !P4 ;  /* 0x0000000229297207 */ /* 0x000fe20006000000 */
[----:B------:R2:W-:Y:S06]  /*281d0*/  STL [R1+0x458], R3 ;  /* 0x0004580301007387 */ /* 0x0005ec0000100800 */
.L_x_546:
[----:B------:R3:W-:Y:S01]  /*281e0*/  STL [R1+0x45c], R41 ;  /* 0x00045c2901007387 */ /* 0x0007e20000100800 */
[----:B------:R-:W-:-:S13]  /*281f0*/  LOP3.LUT P0, RZ, R0, 0xff, RZ, 0xc0, !PT ;  /* 0x000000ff00ff7812 */ /* 0x000fda000780c0ff */
[----:B---3--:R-:W-:Y:S05]  /*28200*/  @P0 BRA `(.L_x_549) ;  /* 0xfffffd8c00800947 */ /* 0x008fea000383ffff */
[----:B------:R-:W-:Y:S05]  /*28210*/  EXIT ;  /* 0x000000000000794d */ /* 0x000fea0003800000 */
.L_x_3:
[----:B------:R-:W2:Y:S01]  /*28220*/  LDL R18, [R1+0x454] ;  /* 0x0004540001127983 */ /* 0x000ea20000100800 */
[----:B------:R-:W-:-:S03]  /*28230*/  ULDC.64 UR4, c[0x0][0x650] ;  /* 0x0001940000047ab9 */ /* 0x000fc60000000a00 */
[----:B------:R-:W3:Y:S01]  /*28240*/  LDL R19, [R1+0x450] ;  /* 0x0004500001137983 */ /* 0x000ee20000100800 */
[----:B------:R-:W-:Y:S01]  /*28250*/  PRMT R0, RZ, 0x7610, R0 ;  /* 0x00007610ff007816 */ /* 0x000fe20000000000 */
[----:B------:R-:W-:Y:S02]  /*28260*/  IMAD.MOV.U32 R5, RZ, RZ, -0x1 ;  /* 0xffffffffff057424 */ /* 0x000fe400078e00ff */
[----:B------:R-:W-:Y:S02]  /*28270*/  IMAD.MOV.U32 R4, RZ, RZ, -0x1 ;  /* 0xffffffffff047424 */ /* 0x000fe400078e00ff */
[----:B------:R-:W-:Y:S01]  /*28280*/  IMAD.MOV.U32 R10, RZ, RZ, -0x1 ;  /* 0xffffffffff0a7424 */ /* 0x000fe200078e00ff */
[----:B--2---:R-:W-:-:S04]  /*28290*/  ISETP.GE.U32.AND P0, PT, R18, UR4, PT ;  /* 0x0000000412007c0c */ /* 0x004fc8000bf06070 */
[----:B---3--:R-:W-:-:S13]  /*282a0*/  ISETP.GE.U32.AND.EX P0, PT, R19, UR5, PT, P0 ;  /* 0x0000000513007c0c */ /* 0x008fda000bf06100 */
[----:B------:R-:W-:Y:S05]  /*282b0*/  @P0 BRA `(.L_x_550) ;  /* 0x0000000400600947 */ /* 0x000fea0003800000 */
[----:B------:R-:W0:Y:S01]  /*282c0*/  LDC.64 R12, c[0x0][0x628] ;  /* 0x00018a00ff0c7b82 */ /* 0x000e220000000a00 */
[----:B------:R-:W-:Y:S02]  /*282d0*/  IMAD.MOV.U32 R8, RZ, RZ, R18 ;  /* 0x000000ffff087224 */ /* 0x000fe400078e0012 */
[----:B------:R-:W-:-:S05]  /*282e0*/  IMAD.MOV.U32 R9, RZ, RZ, R19 ;  /* 0x000000ffff097224 */ /* 0x000fca00078e0013 */
[----:B------:R-:W1:Y:S08]  /*282f0*/  LDC R14, c[0x0][0x630] ;  /* 0x00018c00ff0e7b82 */ /* 0x000e700000000800 */
[----:B------:R-:W2:Y:S01]  /*28300*/  LDC.64 R16, c[0x0][0x620] ;  /* 0x00018800ff107b82 */ /* 0x000ea20000000a00 */
[----:B0-----:R-:W-:-:S04]  /*28310*/  ISETP.NE.U32.AND P0, PT, R12, RZ, PT ;  /* 0x000000ff0c00720c */ /* 0x001fc80003f05070 */
[----:B------:R-:W-:-:S13]  /*28320*/  ISETP.NE.AND.EX P0, PT, R13, RZ, PT, P0 ;  /* 0x000000ff0d00720c */ /* 0x000fda0003f05300 */
[----:B-12---:R-:W-:Y:S05]  /*28330*/  @!P0 BRA `(.L_x_551) ;  /* 0x0000000000288947 */ /* 0x006fea0003800000 */
[----:B------:R-:W0:Y:S02]  /*28340*/  LDC R0, c[0x0][0x634] ;  /* 0x00018d00ff007b82 */ /* 0x000e240000000800 */
[----:B0-----:R-:W-:-:S05]  /*28350*/  IADD3 R9, P0, R18, R0, RZ ;  /* 0x0000000012097210 */ /* 0x001fca0007f1e0ff */
        /* <DEDUP_REMOVED lines=8> */
.L_x_551:
[-CC-:B------:R-:W-:Y:S01]  /*283e0*/  SHF.R.U64 R10, R8, R14.reuse, R9.reuse ;  /* 0x0000000e080a7219 */ /* 0x180fe20000001209 */
[----:B------:R-:W0:Y:S01]  /*283f0*/  LDC R6, c[0x0][0x618] ;  /* 0x00018600ff067b82 */ /* 0x000e220000000800 */
[----:B------:R-:W-:Y:S01]  /*28400*/  SHF.R.U32.HI R0, RZ, R14, R9 ;  /* 0x0000000eff007219 */ /* 0x000fe20000011609 */
[----:B------:R-:W-:Y:S01]  /*28410*/  ULDC UR4, c[0x0][0x150] ;  /* 0x0000540000047ab9 */ /* 0x000fe20000000800 */
[----:B------:R-:W-:Y:S01]  /*28420*/  IADD3 R3, P0, RZ, -R10, RZ ;  /* 0x8000000aff037210 */ /* 0x000fe20007f1e0ff */
[----:B------:R-:W-:Y:S01]  /*28430*/  IMAD.MOV.U32 R4, RZ, RZ, R18 ;  /* 0x000000ffff047224 */ /* 0x000fe200078e0012 */
[----:B------:R-:W-:Y:S01]  /*28440*/  I2FP.F32.U32 R8, R2 ;  /* 0x0000000200087245 */ /* 0x000fe20000201000 */
[----:B------:R-:W-:Y:S02]  /*28450*/  IMAD.MOV.U32 R5, RZ, RZ, R19 ;  /* 0x000000ffff057224 */ /* 0x000fe400078e0013 */
[----:B------:R-:W1:Y:S01]  /*28460*/  LDC.64 R20, c[0x0][0x640] ;  /* 0x00019000ff147b82 */ /* 0x000e620000000a00 */
[----:B------:R-:W-:-:S02]  /*28470*/  IMAD.X R7, RZ, RZ, ~R0, P0 ;  /* 0x000000ffff077224 */ /* 0x000fc400000e0e00 */
[----:B------:R-:W-:Y:S01]  /*28480*/  FMUL R9, R8, UR4 ;  /* 0x0000000408097c20 */ /* 0x000fe20008400000 */
[----:B------:R-:W-:Y:S01]  /*28490*/  IMAD.WIDE.U32 R4, R3, R16, R4 ;  /* 0x0000001003047225 */ /* 0x000fe200078e0004 */
[----:B------:R-:W-:-:S03]  /*284a0*/  ULDC UR4, c[0x0][0x154] ;  /* 0x0000550000047ab9 */ /* 0x000fc60000000800 */
[----:B------:R-:W-:Y:S01]  /*284b0*/  IMAD R0, R7, R16, RZ ;  /* 0x0000001007007224 */ /* 0x000fe200078e02ff */
[----:B------:R-:W2:Y:S01]  /*284c0*/  LDC R13, c[0x0][0x144] ;  /* 0x00005100ff0d7b82 */ /* 0x000ea20000000800 */
[----:B------:R-:W3:Y:S02]  /*284d0*/  F2I.U32.TRUNC.NTZ R9, R9 ;  /* 0x0000000900097305 */ /* 0x000ee4000020f000 */
[----:B------:R-:W-:-:S04]  /*284e0*/  IMAD R3, R3, R17, R0 ;  /* 0x0000001103037224 */ /* 0x000fc800078e0200 */
[----:B------:R-:W-:Y:S01]  /*284f0*/  IMAD.IADD R3, R5, 0x1, R3 ;  /* 0x0000000105037824 */ /* 0x000fe200078e0203 */
[----:B------:R-:W4:Y:S04]  /*28500*/  LDC R12, c[0x0][0x608] ;  /* 0x00018200ff0c7b82 */ /* 0x000f280000000800 */
[-C--:B0-----:R-:W-:Y:S02]  /*28510*/  SHF.R.U64 R8, R4, R6.reuse, R3 ;  /* 0x0000000604087219 */ /* 0x081fe40000001203 */
[----:B------:R-:W-:Y:S02]  /*28520*/  I2FP.F32.U32 R4, R11 ;  /* 0x0000000b00047245 */ /* 0x000fe40000201000 */
[----:B------:R-:W0:Y:S01]  /*28530*/  LDC R7, c[0x0][0x658] ;  /* 0x00019600ff077b82 */ /* 0x000e220000000800 */
[----:B-1----:R-:W-:Y:S01]  /*28540*/  ISETP.NE.U32.AND P0, PT, R20, RZ, PT ;  /* 0x000000ff1400720c */ /* 0x002fe20003f05070 */
[----:B---3--:R-:W-:Y:S01]  /*28550*/  IMAD.MOV R0, RZ, RZ, -R9 ;  /* 0x000000ffff007224 */ /* 0x008fe200078e0a09 */
[----:B------:R-:W-:Y:S01]  /*28560*/  SHF.R.U32.HI R3, RZ, R6, R3 ;  /* 0x00000006ff037219 */ /* 0x000fe20000011603 */
[----:B------:R-:W-:Y:S01]  /*28570*/  FMUL R4, R4, UR4 ;  /* 0x0000000404047c20 */ /* 0x000fe20008400000 */
[----:B------:R-:W-:Y:S01]  /*28580*/  ISETP.NE.AND.EX P0, PT, R21, RZ, PT, P0 ;  /* 0x000000ff1500720c */ /* 0x000fe20003f05300 */
[----:B------:R-:W-:-:S02]  /*28590*/  IMAD.MOV.U32 R6, RZ, RZ, -0x1 ;  /* 0xffffffffff067424 */ /* 0x000fc400078e00ff */
[----:B------:R-:W1:Y:S01]  /*285a0*/  LDC R14, c[0x0][0x148] ;  /* 0x00005200ff0e7b82 */ /* 0x000e620000000800 */
[----:B--2---:R-:W-:Y:S02]  /*285b0*/  IMAD R18, R13, R0, R2 ;  /* 0x000000000d127224 */ /* 0x004fe400078e0202 */
[----:B------:R-:W-:-:S05]  /*285c0*/  IMAD.MOV.U32 R2, RZ, RZ, 0x1 ;  /* 0x00000001ff027424 */ /* 0x000fca00078e00ff */
[----:B------:R-:W2:Y:S01]  /*285d0*/  LDC R16, c[0x0][0x600] ;  /* 0x00018000ff107b82 */ /* 0x000ea20000000800 */
[-CC-:B----4-:R-:W-:Y:S02]  /*285e0*/  SHF.R.U64 R13, R8, R12.reuse, R3.reuse ;  /* 0x0000000c080d7219 */ /* 0x190fe40000001203 */
[----:B------:R-:W-:Y:S02]  /*285f0*/  SHF.R.U32.HI R0, RZ, R12, R3 ;  /* 0x0000000cff007219 */ /* 0x000fe40000011603 */
[----:B------:R3:W4:Y:S03]  /*28600*/  F2I.U32.TRUNC.NTZ R12, R4 ;  /* 0x00000004000c7305 */ /* 0x000726000020f000 */
[----:B------:R-:W1:Y:S01]  /*28610*/  LDC R17, c[0x0][0x648] ;  /* 0x00019200ff117b82 */ /* 0x000e620000000800 */
[-C--:B0-----:R-:W-:Y:S02]  /*28620*/  SHF.R.U64 R15, R13, R7.reuse, R0 ;  /* 0x000000070d0f7219 */ /* 0x081fe40000001200 */
[----:B------:R-:W-:-:S02]  /*28630*/  SHF.L.U32 R6, R6, R7, RZ ;  /* 0x0000000706067219 */ /* 0x000fc400000006ff */
[-C--:B------:R-:W-:Y:S01]  /*28640*/  SHF.L.U32 R22, R2, R7.reuse, RZ ;  /* 0x0000000702167219 */ /* 0x080fe200000006ff */
[----:B------:R-:W-:Y:S01]  /*28650*/  IMAD.MOV.U32 R2, RZ, RZ, R15 ;  /* 0x000000ffff027224 */ /* 0x000fe200078e000f */
[----:B------:R-:W-:Y:S01]  /*28660*/  SHF.R.U32.HI R3, RZ, R7, R0 ;  /* 0x00000007ff037219 */ /* 0x000fe20000011600 */
[----:B------:R-:W0:Y:S01]  /*28670*/  LDC R19, c[0x0][0x638] ;  /* 0x00018e00ff137b82 */ /* 0x000e220000000800 */
[----:B------:R-:W-:-:S07]  /*28680*/  LOP3.LUT R24, RZ, R6, RZ, 0x33, !PT ;  /* 0x00000006ff187212 */ /* 0x000fce00078e33ff */
        /* <DEDUP_REMOVED lines=12> */
.L_x_552:
[----:B-1----:R-:W-:Y:S01]  /*28750*/  SHF.R.U64 R3, R2, R17, R3 ;  /* 0x0000001102037219 */ /* 0x002fe20000001203 */
[----:B--2---:R-:W-:Y:S01]  /*28760*/  VIADD R7, R16, 0xffffffff ;  /* 0xffffffff10077836 */ /* 0x004fe20000000000 */
[----:B------:R-:W-:Y:S01]  /*28770*/  LOP3.LUT R0, R13, R24, RZ, 0xc0, !PT ;  /* 0x000000180d007212 */ /* 0x000fe200078ec0ff */
[----:B------:R-:W-:Y:S02]  /*28780*/  IMAD.MOV R12, RZ, RZ, -R12 ;  /* 0x000000ffff0c7224 */ /* 0x000fe400078e0a0c */
[----:B------:R-:W-:Y:S02]  /*28790*/  IMAD.MOV R2, RZ, RZ, -R3 ;  /* 0x000000ffff027224 */ /* 0x000fe400078e0a03 */
[----:B------:R-:W-:Y:S01]  /*287a0*/  IMAD R5, R22, R3, R0 ;  /* 0x0000000316057224 */ /* 0x000fe200078e0200 */
[----:B------:R-:W-:Y:S01]  /*287b0*/  LOP3.LUT R3, R8, R7, RZ, 0xc0, !PT ;  /* 0x0000000708037212 */ /* 0x000fe200078ec0ff */
[----:B------:R-:W-:Y:S02]  /*287c0*/  @P4 IMAD R18, R14, R12, R11 ;  /* 0x0000000c0e124224 */ /* 0x000fe400078e020b */
[----:B0-----:R-:W-:-:S02]  /*287d0*/  IMAD R0, R2, R19, R15 ;  /* 0x0000001302007224 */ /* 0x001fc400078e020f */
[----:B------:R-:W-:Y:S02]  /*287e0*/  IMAD.MOV.U32 R4, RZ, RZ, 0x1 ;  /* 0x00000001ff047424 */ /* 0x000fe400078e00ff */
[----:B------:R-:W-:Y:S02]  /*287f0*/  IMAD R5, R5, R23, R18 ;  /* 0x0000001705057224 */ /* 0x000fe400078e0212 */
[----:B------:R-:W-:Y:S01]  /*28800*/  IMAD R2, R0, R16, R3 ;  /* 0x0000001000027224 */ /* 0x000fe200078e0203 */
[----:B------:R-:W-:-:S04]  /*28810*/  PRMT R0, R4, 0x7610, R0 ;  /* 0x0000761004007816 */ /* 0x000fc80000000000 */
[----:B------:R-:W-:Y:S02]  /*28820*/  SEL R4, R2, R5, !P4 ;  /* 0x0000000502047207 */ /* 0x000fe40006000000 */
[----:B------:R-:W-:-:S07]  /*28830*/  SEL R5, R5, R2, !P4 ;  /* 0x0000000205057207 */ /* 0x000fce0006000000 */
.L_x_550:
[----:B------:R-:W-:-:S08]  /*28840*/  NOP ;  /* 0x0000000000007918 */ /* 0x000fd00000000000 */
[----:B------:R-:W0:-:S00]  /*28850*/  USETMAXREG.DEALLOC.CTAPOOL 0x18 ;  /* 0x00000018000079c8 */ /* 0x000e0000080e0500 */
[----:B------:R-:W-:-:S13]  /*28860*/  ISETP.NE.AND P0, PT, RZ, UR8, PT ;  /* 0x00000008ff007c0c */ /* 0x000fda000bf05270 */
[----:B------:R-:W-:Y:S05]  /*28870*/  @P0 EXIT ;  /* 0x000000000000094d */ /* 0x000fea0003800000 */
[----:B0-----:R-:W-:Y:S01]  /*28880*/  LOP3.LUT P0, RZ, R0, 0xff, RZ, 0xc0, !PT ;  /* 0x000000ff00ff7812 */ /* 0x001fe2000780c0ff */
[----:B------:R-:W-:Y:S02]  /*28890*/  IMAD.MOV.U32 R6, RZ, RZ, 0x1 ;  /* 0x00000001ff067424 */ /* 0x000fe400078e00ff */
[----:B------:R-:W-:-:S10]  /*288a0*/  IMAD.MOV.U32 R7, RZ, RZ, RZ ;  /* 0x000000ffff077224 */ /* 0x000fd400078e00ff */
[----:B------:R-:W-:Y:S05]  /*288b0*/  @!P0 BRA `(.L_x_553) ;  /* 0x0000000c00408947 */ /* 0x000fea0003800000 */
[----:B------:R-:W0:Y:S01]  /*288c0*/  LDC R0, c[0x0][0x28c] ;  /* 0x0000a300ff007b82 */ /* 0x000e220000000800 */
[----:B------:R-:W1:Y:S01]  /*288d0*/  S2R R2, SR_TID.X ;  /* 0x0000000000027919 */ /* 0x000e620000002100 */
[----:B------:R-:W-:Y:S01]  /*288e0*/  ULDC UR5, c[0x0][0x658] ;  /* 0x0001960000057ab9 */ /* 0x000fe20000000800 */
[----:B------:R-:W-:Y:S01]  /*288f0*/  UMOV UR7, 0xffffffff ;  /* 0xffffffff00077882 */ /* 0x000fe20000000000 */
[----:B------:R-:W-:Y:S01]  /*28900*/  ULDC UR6, c[0x0][0xc] ;  /* 0x0000030000067ab9 */ /* 0x000fe20000000800 */
[----:B------:R-:W-:Y:S01]  /*28910*/  USHF.L.U32 UR8, UR7, UR5, URZ ;  /* 0x0000000507087299 */ /* 0x000fe2000800063f */
[----:B------:R-:W-:Y:S01]  /*28920*/  BSSY B0, `(.L_x_553) ;  /* 0x00000c9000007945 */ /* 0x000fe20003800000 */
[----:B------:R-:W-:Y:S01]  /*28930*/  UMOV UR9, 0x1 ;  /* 0x0000000100097882 */ /* 0x000fe20000000000 */
[----:B------:R-:W-:Y:S01]  /*28940*/  ULDC UR7, c[0x0][0x10] ;  /* 0x0000040000077ab9 */ /* 0x000fe20000000800 */
[----:B------:R-:W-:Y:S01]  /*28950*/  USHF.L.U32 UR18, UR9, UR5, URZ ;  /* 0x0000000509127299 */ /* 0x000fe2000800063f */
[----:B------:R-:W-:Y:S01]  /*28960*/  IMAD.MOV.U32 R9, RZ, RZ, 0x1 ;  /* 0x00000001ff097424 */ /* 0x000fe200078e00ff */
[----:B------:R-:W-:Y:S01]  /*28970*/  UIMAD.WIDE.U32 UR6, UR6, UR7, URZ ;  /* 0x00000007060672a5 */ /* 0x000fe2000f8e003f */
[----:B------:R-:W-:Y:S01]  /*28980*/  IMAD.MOV.U32 R6, RZ, RZ, 0x1 ;  /* 0x00000001ff067424 */ /* 0x000fe200078e00ff */
[----:B------:R-:W-:Y:S01]  /*28990*/  ULDC UR5, c[0x0][0x14] ;  /* 0x0000050000057ab9 */ /* 0x000fe20000000800 */
[----:B------:R-:W-:Y:S01]  /*289a0*/  IMAD.MOV.U32 R7, RZ, RZ, RZ ;  /* 0x000000ffff077224 */ /* 0x000fe200078e00ff */
[----:B------:R-:W-:-:S02]  /*289b0*/  UIMAD.WIDE.U32 UR20, UR6, UR5, URZ ;  /* 0x00000005061472a5 */ /* 0x000fc4000f8e003f */
[----:B------:R-:W-:Y:S01]  /*289c0*/  UIMAD UR16, UR7, UR5, URZ ;  /* 0x00000005071072a4 */ /* 0x000fe2000f8e023f */
[----:B------:R-:W-:Y:S01]  /*289d0*/  ULDC UR4, c[0x0][0x600] ;  /* 0x0001800000047ab9 */ /* 0x000fe20000000800 */
[----:B------:R-:W-:Y:S02]  /*289e0*/  ULOP3.LUT UR24, UR13, 0x2, URZ, 0xfc, !UPT ;  /* 0x000000020d187892 */ /* 0x000fe4000f8efc3f */
[----:B------:R-:W-:Y:S01]  /*289f0*/  UIADD3 UR4, UR4, -0x1, URZ ;  /* 0xffffffff04047890 */ /* 0x000fe2000fffe03f */
[----:B0-----:R-:W-:Y:S01]  /*28a00*/  VIADD R0, R0, 0x7f ;  /* 0x0000007f00007836 */ /* 0x001fe20000000000 */
[----:B------:R-:W-:Y:S02]  /*28a10*/  ULOP3.LUT UR17, URZ, UR8, URZ, 0x33, !UPT ;  /* 0x000000083f117292 */ /* 0x000fe4000f8e333f */
[----:B------:R-:W-:Y:S02]  /*28a20*/  UIADD3 UR16, UR21, UR16, URZ ;  /* 0x0000001015107290 */ /* 0x000fe4000fffe03f */
[----:B------:R-:W-:Y:S01]  /*28a30*/  SHF.R.S32.HI R3, RZ, 0x1f, R0 ;  /* 0x0000001fff037819 */ /* 0x000fe20000011400 */
[----:B------:R-:W-:-:S03]  /*28a40*/  ULDC.64 UR22, c[0x0][0x198] ;  /* 0x0000660000167ab9 */ /* 0x000fc60000000a00 */
[----:B------:R-:W-:Y:S02]  /*28a50*/  LEA.HI R0, R3, R0, RZ, 0x7 ;  /* 0x0000000003007211 */ /* 0x000fe400078f38ff */
[C---:B-1----:R-:W-:Y:S02]  /*28a60*/  LOP3.LUT P2, RZ, R2.reuse, 0x7f, RZ, 0xc0, !PT ;  /* 0x0000007f02ff7812 */ /* 0x042fe4000784c0ff */
[----:B------:R-:W-:Y:S02]  /*28a70*/  SHF.R.S32.HI R0, RZ, 0x7, R0 ;  /* 0x00000007ff007819 */ /* 0x000fe40000011400 */
[----:B------:R-:W-:-:S03]  /*28a80*/  LOP3.LUT P0, RZ, R2, 0x1f, RZ, 0xc0, !PT ;  /* 0x0000001f02ff7812 */ /* 0x000fc6000780c0ff */
[----:B------:R-:W-:Y:S01]  /*28a90*/  VIADD R14, R0, 0x1 ;  /* 0x00000001000e7836 */ /* 0x000fe20000000000 */
[----:B------:R-:W-:-:S13]  /*28aa0*/  PLOP3.LUT P0, PT, P0, P2, PT, 0x8a, 0x0 ;  /* 0x000000000000781c */ /* 0x000fda0000705172 */
.L_x_565:
[----:B------:R-:W-:-:S03]  /*28ab0*/  UMOV UR5, 0xffffffff ;  /* 0xffffffff00057882 */ /* 0x000fc60000000000 */
[----:B------:R-:W-:Y:S05]  /*28ac0*/  BRA.DIV UR5, `(.L_x_554) ;  /* 0x0000000e05947947 */ /* 0x000fea000b800000 */
[----:B------:R-:W-:-:S13]  /*28ad0*/  ELECT P1, URZ, PT ;  /* 0x00000000003f782f */ /* 0x000fda0003820000 */
.L_x_575:
[----:B------:R-:W0:Y:S01]  /*28ae0*/  LDC R2, c[0x0][0x28c] ;  /* 0x0000a300ff027b82 */ /* 0x000e220000000800 */
[----:B------:R-:W-:Y:S01]  /*28af0*/  BSSY B1, `(.L_x_555) ;  /* 0x0000035000017945 */ /* 0x000fe20003800000 */
[----:B0-----:R-:W-:-:S13]  /*28b00*/  ISETP.LT.OR P1, PT, R2, 0x1, !P1 ;  /* 0x000000010200780c */ /* 0x001fda0004f21670 */
[----:B------:R-:W-:Y:S05]  /*28b10*/  @P1 BRA `(.L_x_556) ;  /* 0x0000000000c81947 */ /* 0x000fea0003800000 */
[----:B------:R-:W-:Y:S02]  /*28b20*/  IMAD.SHL.U32 R4, R4, 0x100, RZ ;  /* 0x0000010004047824 */ /* 0x000fe400078e00ff */
[----:B------:R-:W-:Y:S02]  /*28b30*/  IMAD.SHL.U32 R5, R5, 0x100, RZ ;  /* 0x0000010005057824 */ /* 0x000fe400078e00ff */
[----:B------:R-:W-:Y:S02]  /*28b40*/  IMAD.MOV.U32 R13, RZ, RZ, RZ ;  /* 0x000000ffff0d7224 */ /* 0x000fe400078e00ff */
[----:B------:R-:W-:Y:S02]  /*28b50*/  IMAD.MOV.U32 R3, RZ, RZ, R14 ;  /* 0x000000ffff037224 */ /* 0x000fe400078e000e */
[----:B------:R-:W-:Y:S02]  /*28b60*/  IMAD.MOV.U32 R2, RZ, RZ, R6 ;  /* 0x000000ffff027224 */ /* 0x000fe400078e0006 */
[----:B------:R-:W-:-:S07]  /*28b70*/  IMAD.MOV.U32 R8, RZ, RZ, R7 ;  /* 0x000000ffff087224 */ /* 0x000fce00078e0007 */
.L_x_560:
[----:B------:R-:W0:Y:S01]  /*28b80*/  S2R R12, SR_CgaCtaId ;  /* 0x00000000000c7919 */ /* 0x000e220000008800 */
[----:B------:R-:W-:-:S04]  /*28b90*/  MOV R11, 0x400 ;  /* 0x00000400000b7802 */ /* 0x000fc80000000f00 */
[----:B0-----:R-:W-:Y:S02]  /*28ba0*/  LEA R15, R12, R11, 0x18 ;  /* 0x0000000b0c0f7211 */ /* 0x001fe400078ec0ff */
[----:B------:R-:W-:Y:S01]  /*28bb0*/  SHF.L.U32 R11, R2, 0x1f, RZ ;  /* 0x0000001f020b7819 */ /* 0x000fe200000006ff */
[----:B------:R-:W0:Y:S02]  /*28bc0*/  @!P2 LDC R12, c[0x0][0x500] ;  /* 0x00014000ff0cab82 */ /* 0x000e240000000800 */
[----:B------:R-:W-:-:S04]  /*28bd0*/  IMAD R16, R8, 0x8, R15 ;  /* 0x0000000808107824 */ /* 0x000fc800078e020f */
[----:B------:R-:W1:Y:S02]  /*28be0*/  SYNCS.PHASECHK.TRANS64.TRYWAIT P1, [R16+URZ+0x18], R11 ;  /* 0x0000180b100075a7 */ /* 0x000e64000802017f */
[----:B-1----:R-:W-:Y:S05]  /*28bf0*/  @!P1 BRA `(.L_x_557) ;  /* 0x0000000c00689947 */ /* 0x002fea0003800000 */
.L_x_576:
[----:B------:R-:W-:Y:S01]  /*28c00*/  UPRMT UR5, UR24, 0x9910, URZ ;  /* 0x0000991018057896 */ /* 0x000fe2000800003f */
[----:B0-----:R0:W-:Y:S03]  /*28c10*/  @!P2 SYNCS.ARRIVE.TRANS64 RZ, [R16+URZ], R12 ;  /* 0x0000000c10ffa9a7 */ /* 0x0011e6000800003f */
[----:B------:R-:W-:-:S06]  /*28c20*/  UISETP.NE.AND UP0, UPT, UR5, 0x2, UPT ;  /* 0x000000020500788c */ /* 0x000fcc000bf05270 */
[----:B------:R-:W-:-:S13]  /*28c30*/  PLOP3.LUT P1, PT, PT, PT, UP0, 0x80, 0x0 ;  /* 0x000000000000781c */ /* 0x000fda0003f2f008 */
[----:B0-----:R-:W-:Y:S05]  /*28c40*/  @P1 BRA `(.L_x_558) ;  /* 0x0000000000041947 */ /* 0x001fea0003800000 */
[----:B------:R-:W-:Y:S01]  /*28c50*/  BPT.TRAP 0x1 ;  /* 0x000000040000795c */ /* 0x000fe20000300000 */
.L_x_558:
[----:B------:R-:W-:Y:S05]  /*28c60*/  @P0 BRA `(.L_x_559) ;  /* 0x0000000000040947 */ /* 0x000fea0003800000 */
[----:B------:R-:W-:Y:S01]  /*28c70*/  BPT.TRAP 0x1 ;  /* 0x000000040000795c */ /* 0x000fe20000300000 */
.L_x_559:
[----:B------:R-:W-:Y:S01]  /*28c80*/  IMAD R15, R8, 0x8000, R15 ;  /* 0x00008000080f7824 */ /* 0x000fe200078e020f */
[----:B------:R-:W-:Y:S01]  /*28c90*/  R2UR UR9, R16 ;  /* 0x00000000100972ca */ /* 0x000fe200000e0000 */
[----:B------:R-:W-:Y:S01]  /*28ca0*/  VIADD R3, R3, 0xffffffff ;  /* 0xffffffff03037836 */ /* 0x000fe20000000000 */
[----:B------:R-:W-:Y:S01]  /*28cb0*/  UIADD3 UR6, UP0, UR22, 0xf0, URZ ;  /* 0x000000f016067890 */ /* 0x000fe2000ff1e03f */
[----:B------:R-:W-:Y:S01]  /*28cc0*/  R2UR UR11, R5 ;  /* 0x00000000050b72ca */ /* 0x000fe200000e0000 */
[----:B------:R-:W-:Y:S01]  /*28cd0*/  UIADD3 UR26, UP1, UR22, 0x1f0, URZ ;  /* 0x000001f0161a7890 */ /* 0x000fe2000ff3e03f */
[----:B------:R-:W-:Y:S01]  /*28ce0*/  R2UR UR5, R15 ;  /* 0x000000000f0572ca */ /* 0x000fe200000e0000 */
[----:B------:R-:W-:Y:S01]  /*28cf0*/  UIADD3.X UR7, URZ, UR23, URZ, UP0, !UPT ;  /* 0x000000173f077290 */ /* 0x000fe200087fe43f */
[----:B------:R-:W-:Y:S01]  /*28d00*/  R2UR UR10, R13 ;  /* 0x000000000d0a72ca */ /* 0x000fe200000e0000 */
[----:B------:R-:W-:Y:S01]  /*28d10*/  VIADD R8, R8, 0x1 ;  /* 0x0000000108087836 */ /* 0x000fe20000000000 */
[----:B------:R-:W-:Y:S01]  /*28d20*/  R2UR UR12, R10 ;  /* 0x000000000a0c72ca */ /* 0x000fe200000e0000 */
[----:B------:R-:W-:Y:S01]  /*28d30*/  UIADD3.X UR27, URZ, UR23, URZ, UP1, !UPT ;  /* 0x000000173f1b7290 */ /* 0x000fe20008ffe43f */
[----:B------:R-:W-:Y:S01]  /*28d40*/  R2UR UR19, R4 ;  /* 0x00000000041372ca */ /* 0x000fe200000e0000 */
[----:B------:R-:W-:Y:S01]  /*28d50*/  UMOV UR14, 0x0 ;  /* 0x00000000000e7882 */ /* 0x000fe20000000000 */
[----:B------:R-:W-:Y:S01]  /*28d60*/  ISETP.GT.AND P3, PT, R3, 0x1, PT ;  /* 0x000000010300780c */ /* 0x000fe20003f64270 */
[----:B------:R-:W-:Y:S01]  /*28d70*/  UMOV UR15, 0x10000000 ;  /* 0x10000000000f7882 */ /* 0x000fe20000000000 */
[----:B------:R-:W-:Y:S01]  /*28d80*/  ISETP.NE.AND P1, PT, R8, 0x3, PT ;  /* 0x000000030800780c */ /* 0x000fe20003f25270 */
[----:B------:R-:W-:-:S02]  /*28d90*/  VIADD R13, R13, 0x80 ;  /* 0x000000800d0d7836 */ /* 0x000fc40000000000 */
[----:B------:R-:W-:Y:S01]  /*28da0*/  UIADD3 UR8, UR5, 0x100, URZ ;  /* 0x0000010005087890 */ /* 0x000fe2000fffe03f */
[----:B-1----:R-:W-:Y:S01]  /*28db0*/  SEL R11, RZ, 0x1, P1 ;  /* 0x00000001ff0b7807 */ /* 0x002fe20000800000 */
[----:B------:R-:W-:Y:S01]  /*28dc0*/  UIADD3 UR5, UR5, 0x18100, URZ ;  /* 0x0001810005057890 */ /* 0x000fe2000fffe03f */
[----:B------:R-:W-:Y:S02]  /*28dd0*/  SEL R8, R8, RZ, P1 ;  /* 0x000000ff08087207 */ /* 0x000fe40000800000 */
[----:B------:R-:W-:-:S04]  /*28de0*/  LOP3.LUT R2, R2, R11, RZ, 0x3c, !PT ;  /* 0x0000000b02027212 */ /* 0x000fc800078e3cff */
[----:B------:R0:W-:Y:S02]  /*28df0*/  UTMALDG.3D [UR8], [UR6], desc[UR14] ;  /* 0x00000e08060075b4 */ /* 0x0001e40008011000 */
[----:B0-----:R-:W-:Y:S01]  /*28e00*/  UMOV UR8, UR5 ;  /* 0x0000000500087c82 */ /* 0x001fe20008000000 */
[----:B------:R-:W-:Y:S02]  /*28e10*/  UMOV UR11, UR19 ;  /* 0x00000013000b7c82 */ /* 0x000fe40008000000 */
[----:B------:R0:W-:Y:S02]  /*28e20*/  UTMALDG.3D [UR8], [UR26], desc[UR14] ;  /* 0x00000e081a0075b4 */ /* 0x0001e40008011000 */
[----:B0-----:R-:W-:Y:S05]  /*28e30*/  @P3 BRA `(.L_x_560) ;  /* 0xfffffffc00503947 */ /* 0x001fea000383ffff */
.L_x_556:
[----:B------:R-:W-:Y:S05]  /*28e40*/  BSYNC B1 ;  /* 0x0000000000017941 */ /* 0x000fea0003800000 */
.L_x_555:
[----:B------:R-:W2:Y:S01]  /*28e50*/  LDL.LU R16, [R1+0x450] ;  /* 0x0004500001107983 */ /* 0x000ea20000300800 */
[----:B------:R-:W-:Y:S01]  /*28e60*/  LOP3.LUT P1, RZ, R9, 0xff, RZ, 0xc0, !PT ;  /* 0x000000ff09ff7812 */ /* 0x000fe2000782c0ff */
[C---:B------:R-:W-:Y:S01]  /*28e70*/  IMAD.IADD R4, R0.reuse, 0x1, R7 ;  /* 0x0000000100047824 */ /* 0x040fe200078e0207 */
[----:B------:R-:W-:Y:S01]  /*28e80*/  ULDC.64 UR6, c[0x0][0x650] ;  /* 0x0001940000067ab9 */ /* 0x000fe20000000a00 */
[----:B------:R-:W3:Y:S01]  /*28e90*/  LDL.LU R15, [R1+0x454] ;  /* 0x00045400010f7983 */ /* 0x000ee20000300800 */
[----:B------:R-:W-:Y:S01]  /*28ea0*/  ISETP.GE.U32.AND P3, PT, R0, 0x3, PT ;  /* 0x000000030000780c */ /* 0x000fe20003f66070 */
[----:B------:R-:W-:Y:S01]  /*28eb0*/  BSSY B1, `(.L_x_561) ;  /* 0x000006d000017945 */ /* 0x000fe20003800000 */
[----:B------:R-:W-:Y:S01]  /*28ec0*/  IMAD.MOV.U32 R10, RZ, RZ, -0x1 ;  /* 0xffffffffff0a7424 */ /* 0x000fe200078e00ff */
[----:B------:R-:W-:-:S06]  /*28ed0*/  PRMT R9, RZ, 0x7610, R9 ;  /* 0x00007610ff097816 */ /* 0x000fcc0000000009 */
[----:B------:R-:W0:Y:S01]  /*28ee0*/  @P1 S2R R3, SR_CgaCtaId ;  /* 0x0000000000031919 */ /* 0x000e220000008800 */
[----:B------:R-:W-:-:S04]  /*28ef0*/  @P1 MOV R2, 0x400 ;  /* 0x0000040000021802 */ /* 0x000fc80000000f00 */
[----:B0-----:R-:W-:-:S04]  /*28f00*/  @P1 LEA R2, R3, R2, 0x18 ;  /* 0x0000000203021211 */ /* 0x001fc800078ec0ff */
[----:B------:R0:W-:Y:S01]  /*28f10*/  @P1 SYNCS.ARRIVE.TRANS64.A1T0 RZ, [R2+URZ+0x48], RZ ;  /* 0x000048ff02ff19a7 */ /* 0x0001e2000810003f */
[----:B------:R-:W-:-:S04]  /*28f20*/  ISETP.GT.U32.AND P1, PT, R4, 0x2, PT ;  /* 0x000000020400780c */ /* 0x000fc80003f24070 */
[----:B------:R-:W-:Y:S01]  /*28f30*/  ISETP.LT.U32.AND P1, PT, R0, 0x3, P1 ;  /* 0x000000030000780c */ /* 0x000fe20000f21070 */
[----:B0-----:R-:W-:-:S05]  /*28f40*/  IMAD.WIDE.U32 R2, R4, -0x55555555, RZ ;  /* 0xaaaaaaab04027825 */ /* 0x001fca00078e00ff */
[----:B------:R-:W-:Y:S02]  /*28f50*/  SHF.R.U32.HI R5, RZ, 0x1, R3 ;  /* 0x00000001ff057819 */ /* 0x000fe40000011603 */
[----:B------:R-:W-:Y:S02]  /*28f60*/  SEL R3, RZ, 0x1, !P1 ;  /* 0x00000001ff037807 */ /* 0x000fe40004800000 */
[----:B------:R-:W-:Y:S01]  /*28f70*/  PRMT R2, RZ, 0x7610, R2 ;  /* 0x00007610ff027816 */ /* 0x000fe20000000002 */
[----:B------:R-:W-:Y:S01]  /*28f80*/  IMAD R7, R5, -0x3, R4 ;  /* 0xfffffffd05077824 */ /* 0x000fe200078e0204 */
[----:B------:R-:W-:Y:S01]  /*28f90*/  LOP3.LUT R6, R6, R3, RZ, 0x3c, !PT ;  /* 0x0000000306067212 */ /* 0x000fe200078e3cff */
[----:B------:R-:W-:-:S03]  /*28fa0*/  IMAD.MOV.U32 R4, RZ, RZ, -0x1 ;  /* 0xffffffffff047424 */ /* 0x000fc600078e00ff */
[----:B------:R-:W-:Y:S01]  /*28fb0*/  @P3 LOP3.LUT R6, R6, 0x1, R5, 0x78, !PT ;  /* 0x0000000106063812 */ /* 0x000fe200078e7805 */
[----:B------:R-:W-:Y:S01]  /*28fc0*/  IMAD.MOV.U32 R5, RZ, RZ, -0x1 ;  /* 0xffffffffff057424 */ /* 0x000fe200078e00ff */
[----:B---3--:R-:W-:-:S04]  /*28fd0*/  IADD3 R15, P1, R15, UR20, RZ ;  /* 0x000000140f0f7c10 */ /* 0x008fc8000ff3e0ff */
[----:B--2---:R-:W-:Y:S01]  /*28fe0*/  IADD3.X R16, R16, UR16, RZ, P1, !PT ;  /* 0x0000001010107c10 */ /* 0x004fe20008ffe4ff */
[----:B------:R0:W-:Y:S01]  /*28ff0*/  STL [R1+0x454], R15 ;  /* 0x0004540f01007387 */ /* 0x0001e20000100800 */
[----:B------:R-:W-:-:S03]  /*29000*/  ISETP.GE.U32.AND P1, PT, R15, UR6, PT ;  /* 0x000000060f007c0c */ /* 0x000fc6000bf26070 */
[----:B------:R0:W-:Y:S01]  /*29010*/  STL [R1+0x450], R16 ;  /* 0x0004501001007387 */ /* 0x0001e20000100800 */
[----:B------:R-:W-:-:S13]  /*29020*/  ISETP.GE.U32.AND.EX P1, PT, R16, UR7, PT, P1 ;  /* 0x0000000710007c0c */ /* 0x000fda000bf26110 */
[----:B0-----:R-:W-:Y:S05]  /*29030*/  @P1 BRA `(.L_x_562) ;  /* 0x0000000400501947 */ /* 0x001fea0003800000 */
[----:B------:R-:W0:Y:S01]  /*29040*/  S2R R8, SR_CTAID.X ;  /* 0x0000000000087919 */ /* 0x000e220000002500 */
[----:B------:R-:W-:Y:S01]  /*29050*/  ULDC UR5, c[0x0][0x150] ;  /* 0x0000540000057ab9 */ /* 0x000fe20000000800 */
[----:B------:R-:W1:Y:S01]  /*29060*/  LDC R3, c[0x0][0x144] ;  /* 0x00005100ff037b82 */ /* 0x000e620000000800 */
[----:B------:R-:W-:Y:S01]  /*29070*/  ULDC.64 UR6, c[0x0][0x628] ;  /* 0x00018a0000067ab9 */ /* 0x000fe20000000a00 */
[----:B------:R-:W2:Y:S01]  /*29080*/  S2R R5, SR_CTAID.Y ;  /* 0x0000000000057919 */ /* 0x000ea20000002600 */
[----:B------:R-:W-:Y:S01]  /*29090*/  ISETP.NE.U32.AND P1, PT, RZ, UR6, PT ;  /* 0x00000006ff007c0c */ /* 0x000fe2000bf25070 */
[----:B------:R-:W-:-:S03]  /*290a0*/  ULDC UR8, c[0x0][0x630] ;  /* 0x00018c0000087ab9 */ /* 0x000fc60000000800 */
[----:B------:R-:W-:Y:S01]  /*290b0*/  ISETP.NE.AND.EX P1, PT, RZ, UR7, PT, P1 ;  /* 0x00000007ff007c0c */ /* 0x000fe2000bf25310 */
[----:B------:R-:W3:Y:S01]  /*290c0*/  LDC R12, c[0x0][0x148] ;  /* 0x00005200ff0c7b82 */ /* 0x000ee20000000800 */
[----:B0-----:R-:W-:Y:S02]  /*290d0*/  I2FP.F32.U32 R2, R8 ;  /* 0x0000000800027245 */ /* 0x001fe40000201000 */
[----:B--2---:R-:W-:-:S03]  /*290e0*/  I2FP.F32.U32 R4, R5 ;  /* 0x0000000500047245 */ /* 0x004fc60000201000 */
[----:B------:R-:W-:Y:S01]  /*290f0*/  FMUL R2, R2, UR5 ;  /* 0x0000000502027c20 */ /* 0x000fe20008400000 */
[----:B------:R-:W-:Y:S02]  /*29100*/  ULDC UR5, c[0x0][0x154] ;  /* 0x0000550000057ab9 */ /* 0x000fe40000000800 */
[----:B------:R-:W-:-:S03]  /*29110*/  FMUL R10, R4, UR5 ;  /* 0x00000005040a7c20 */ /* 0x000fc60008400000 */
[----:B------:R-:W0:Y:S08]  /*29120*/  F2I.U32.TRUNC.NTZ R2, R2 ;  /* 0x0000000200027305 */ /* 0x000e30000020f000 */
[----:B------:R-:W2:Y:S01]  /*29130*/  F2I.U32.TRUNC.NTZ R10, R10 ;  /* 0x0000000a000a7305 */ /* 0x000ea2000020f000 */
[----:B0-----:R-:W-:Y:S02]  /*29140*/  IMAD.MOV R4, RZ, RZ, -R2 ;  /* 0x000000ffff047224 */ /* 0x001fe400078e0a02 */
[----:B------:R-:W-:-:S02]  /*29150*/  IMAD.MOV.U32 R2, RZ, RZ, R15 ;  /* 0x000000ffff027224 */ /* 0x000fc400078e000f */
[----:B-1----:R-:W-:Y:S02]  /*29160*/  IMAD R8, R3, R4, R8 ;  /* 0x0000000403087224 */ /* 0x002fe400078e0208 */
[----:B--2---:R-:W-:-:S04]  /*29170*/  IMAD.MOV R3, RZ, RZ, -R10 ;  /* 0x000000ffff037224 */ /* 0x004fc800078e0a0a */
[----:B---3--:R-:W-:Y:S02]  /*29180*/  @P4 IMAD R8, R12, R3, R5 ;  /* 0x000000030c084224 */ /* 0x008fe400078e0205 */
[----:B------:R-:W-:Y:S01]  /*29190*/  IMAD.MOV.U32 R3, RZ, RZ, R16 ;  /* 0x000000ffff037224 */ /* 0x000fe200078e0010 */
[----:B------:R-:W-:Y:S06]  /*291a0*/  @!P1 BRA `(.L_x_563) ;  /* 0x0000000000289947 */ /* 0x000fec0003800000 */
[----:B------:R-:W-:Y:S02]  /*291b0*/  ULDC UR5, c[0x0][0x634] ;  /* 0x00018d0000057ab9 */ /* 0x000fe40000000800 */
[----:B------:R-:W-:-:S05]  /*291c0*/  IADD3 R3, P1, R15, UR5, RZ ;  /* 0x000000050f037c10 */ /* 0x000fca000ff3e0ff */
[----:B------:R-:W-:-:S04]  /*291d0*/  IMAD.X R11, RZ, RZ, R16, P1 ;  /* 0x000000ffff0b7224 */ /* 0x000fc800008e0610 */
[----:B------:R-:W-:-:S04]  /*291e0*/  IMAD.WIDE.U32 R4, R11, UR6, RZ ;  /* 0x000000060b047c25 */ /* 0x000fc8000f8e00ff */
[----:B------:R-:W-:-:S04]  /*291f0*/  IMAD.WIDE.U32 R4, P1, R3, UR7, R4 ;  /* 0x0000000703047c25 */ /* 0x000fc8000f820004 */
[----:B------:R-:W-:-:S04]  /*29200*/  IMAD.WIDE.U32 R2, R3, UR6, RZ ;  /* 0x0000000603027c25 */ /* 0x000fc8000f8e00ff */
[----:B------:R-:W-:Y:S01]  /*29210*/  IMAD.MOV.U32 R2, RZ, RZ, R5 ;  /* 0x000000ffff027224 */ /* 0x000fe200078e0005 */
[----:B------:R-:W-:Y:S01]  /*29220*/  IADD3 RZ, P3, R3, R4, RZ ;  /* 0x0000000403ff7210 */ /* 0x000fe20007f7e0ff */
[----:B------:R-:W-:-:S04]  /*29230*/  IMAD.X R3, RZ, RZ, RZ, P1 ;  /* 0x000000ffff037224 */ /* 0x000fc800008e06ff */
[----:B------:R-:W-:-:S08]  /*29240*/  IMAD.WIDE.U32.X R2, R11, UR7, R2, P3 ;  /* 0x000000070b027c25 */ /* 0x000fd000098e0402 */
.L_x_563:
[--C-:B------:R-:W-:Y:S01]  /*29250*/  SHF.R.U64 R10, R2, UR8, R3.reuse ;  /* 0x00000008020a7c19 */ /* 0x100fe20008001203 */
[----:B------:R-:W-:Y:S01]  /*29260*/  ULDC.64 UR6, c[0x0][0x620] ;  /* 0x0001880000067ab9 */ /* 0x000fe20000000a00 */
[----:B------:R-:W-:Y:S01]  /*29270*/  SHF.R.U32.HI R2, RZ, UR8, R3 ;  /* 0x00000008ff027c19 */ /* 0x000fe20008011603 */
[----:B------:R-:W-:Y:S01]  /*29280*/  IMAD.MOV.U32 R3, RZ, RZ, R16 ;  /* 0x000000ffff037224 */ /* 0x000fe200078e0010 */
[----:B------:R-:W-:Y:S01]  /*29290*/  IADD3 R11, P1, RZ, -R10, RZ ;  /* 0x8000000aff0b7210 */ /* 0x000fe20007f3e0ff */
[----:B------:R-:W-:-:S04]  /*292a0*/  ULDC UR5, c[0x0][0x618] ;  /* 0x0001860000057ab9 */ /* 0x000fc80000000800 */
[----:B------:R-:W-:-:S04]  /*292b0*/  IMAD.X R2, RZ, RZ, ~R2, P1 ;  /* 0x000000ffff027224 */ /* 0x000fc800008e0e02 */
[----:B------:R-:W-:-:S04]  /*292c0*/  IMAD R2, R2, UR6, RZ ;  /* 0x0000000602027c24 */ /* 0x000fc8000f8e02ff */
[----:B------:R-:W-:Y:S02]  /*292d0*/  IMAD R5, R11, UR7, R2 ;  /* 0x000000070b057c24 */ /* 0x000fe4000f8e0202 */
[----:B------:R-:W-:-:S04]  /*292e0*/  IMAD.MOV.U32 R2, RZ, RZ, R15 ;  /* 0x000000ffff027224 */ /* 0x000fc800078e000f */
[----:B------:R-:W-:Y:S01]  /*292f0*/  IMAD.WIDE.U32 R2, R11, UR6, R2 ;  /* 0x000000060b027c25 */ /* 0x000fe2000f8e0002 */
[----:B------:R-:W-:Y:S02]  /*29300*/  ULDC.64 UR6, c[0x0][0x640] ;  /* 0x0001900000067ab9 */ /* 0x000fe40000000a00 */
[----:B------:R-:W-:Y:S01]  /*29310*/  ISETP.NE.U32.AND P1, PT, RZ, UR6, PT ;  /* 0x00000006ff007c0c */ /* 0x000fe2000bf25070 */
[----:B------:R-:W-:-:S03]  /*29320*/  IMAD.IADD R3, R3, 0x1, R5 ;  /* 0x0000000103037824 */ /* 0x000fc600078e0205 */
[----:B------:R-:W-:Y:S02]  /*29330*/  ISETP.NE.AND.EX P1, PT, RZ, UR7, PT, P1 ;  /* 0x00000007ff007c0c */ /* 0x000fe4000bf25310 */
[--C-:B------:R-:W-:Y:S02]  /*29340*/  SHF.R.U64 R11, R2, UR5, R3.reuse ;  /* 0x00000005020b7c19 */ /* 0x100fe40008001203 */
[----:B------:R-:W-:Y:S01]  /*29350*/  SHF.R.U32.HI R2, RZ, UR5, R3 ;  /* 0x00000005ff027c19 */ /* 0x000fe20008011603 */
[----:B------:R-:W-:-:S03]  /*29360*/  ULDC UR5, c[0x0][0x608] ;  /* 0x0001820000057ab9 */ /* 0x000fc60000000800 */
[--C-:B------:R-:W-:Y:S02]  /*29370*/  SHF.R.U64 R12, R11, UR5, R2.reuse ;  /* 0x000000050b0c7c19 */ /* 0x100fe40008001202 */
[----:B------:R-:W-:Y:S01]  /*29380*/  SHF.R.U32.HI R3, RZ, UR5, R2 ;  /* 0x00000005ff037c19 */ /* 0x000fe20008011602 */
[----:B------:R-:W-:-:S03]  /*29390*/  ULDC UR5, c[0x0][0x658] ;  /* 0x0001960000057ab9 */ /* 0x000fc60000000800 */
[--C-:B------:R-:W-:Y:S02]  /*293a0*/  SHF.R.U64 R13, R12, UR5, R3.reuse ;  /* 0x000000050c0d7c19 */ /* 0x100fe40008001203 */
[----:B------:R-:W-:-:S03]  /*293b0*/  SHF.R.U32.HI R15, RZ, UR5, R3 ;  /* 0x00000005ff0f7c19 */ /* 0x000fc60008011603 */
[----:B------:R-:W-:Y:S02]  /*293c0*/  IMAD.MOV.U32 R2, RZ, RZ, R13 ;  /* 0x000000ffff027224 */ /* 0x000fe400078e000d */
        /* <DEDUP_REMOVED lines=12> */
.L_x_564:
[----:B------:R-:W-:Y:S01]  /*29490*/  ULDC UR5, c[0x0][0x648] ;  /* 0x0001920000057ab9 */ /* 0x000fe20000000800 */
[----:B------:R-:W-:Y:S02]  /*294a0*/  LOP3.LUT R12, R12, UR17, RZ, 0xc0, !PT ;  /* 0x000000110c0c7c12 */ /* 0x000fe4000f8ec0ff */
[----:B------:R-:W-:Y:S01]  /*294b0*/  SHF.R.U64 R3, R2, UR5, R3 ;  /* 0x0000000502037c19 */ /* 0x000fe20008001203 */
[----:B------:R-:W-:-:S04]  /*294c0*/  ULDC UR5, c[0x0][0x638] ;  /* 0x00018e0000057ab9 */ /* 0x000fc80000000800 */
[----:B------:R-:W-:Y:S02]  /*294d0*/  IMAD.MOV R2, RZ, RZ, -R3 ;  /* 0x000000ffff027224 */ /* 0x000fe400078e0a03 */
[----:B------:R-:W-:Y:S02]  /*294e0*/  IMAD R5, R3, UR18, R12 ;  /* 0x0000001203057c24 */ /* 0x000fe4000f8e020c */
[----:B------:R-:W-:Y:S01]  /*294f0*/  IMAD R13, R2, UR5, R13 ;  /* 0x00000005020d7c24 */ /* 0x000fe2000f8e020d */
[----:B------:R-:W-:Y:S01]  /*29500*/  ULDC UR5, c[0x0][0x610] ;  /* 0x0001840000057ab9 */ /* 0x000fe20000000800 */
[----:B------:R-:W-:Y:S01]  /*29510*/  LOP3.LUT R2, R11, UR4, RZ, 0xc0, !PT ;  /* 0x000000040b027c12 */ /* 0x000fe2000f8ec0ff */
[----:B------:R-:W-:Y:S01]  /*29520*/  IMAD R8, R5, UR5, R8 ;  /* 0x0000000505087c24 */ /* 0x000fe2000f8e0208 */
[----:B------:R-:W-:-:S03]  /*29530*/  ULDC UR5, c[0x0][0x600] ;  /* 0x0001800000057ab9 */ /* 0x000fc60000000800 */
[----:B------:R-:W-:Y:S02]  /*29540*/  IMAD R13, R13, UR5, R2 ;  /* 0x000000050d0d7c24 */ /* 0x000fe4000f8e0202 */
[----:B------:R-:W-:-:S03]  /*29550*/  IMAD.MOV.U32 R2, RZ, RZ, 0x1 ;  /* 0x00000001ff027424 */ /* 0x000fc600078e00ff */
[----:B------:R-:W-:Y:S02]  /*29560*/  SEL R4, R13, R8, !P4 ;  /* 0x000000080d047207 */ /* 0x000fe40006000000 */
[----:B------:R-:W-:-:S07]  /*29570*/  SEL R5, R8, R13, !P4 ;  /* 0x0000000d08057207 */ /* 0x000fce0006000000 */
.L_x_562:
[----:B------:R-:W-:Y:S05]  /*29580*/  BSYNC B1 ;  /* 0x0000000000017941 */ /* 0x000fea0003800000 */
.L_x_561:
[----:B------:R-:W-:-:S13]  /*29590*/  LOP3.LUT P1, RZ, R2, 0xff, RZ, 0xc0, !PT ;  /* 0x000000ff02ff7812 */ /* 0x000fda000782c0ff */
[----:B------:R-:W-:Y:S05]  /*295a0*/  @P1 BRA `(.L_x_565) ;  /* 0xfffffff400401947 */ /* 0x000fea000383ffff */
[----:B------:R-:W-:Y:S05]  /*295b0*/  BSYNC B0 ;  /* 0x0000000000007941 */ /* 0x000fea0003800000 */
.L_x_553:
[----:B------:R-:W-:-:S03]  /*295c0*/  UMOV UR5, 0xffffffff ;  /* 0xffffffff00057882 */ /* 0x000fc60000000000 */
[----:B------:R-:W-:Y:S05]  /*295d0*/  BRA.DIV UR5, `(.L_x_566) ;  /* 0x0000000605047947 */ /* 0x000fea000b800000 */
[----:B------:R-:W-:-:S13]  /*295e0*/  ELECT P0, URZ, PT ;  /* 0x00000000003f782f */ /* 0x000fda0003800000 */
.L_x_579:
[----:B------:R-:W-:Y:S04]  /*295f0*/  BSSY B0, `(.L_x_567) ;  /* 0x0000023000007945 */ /* 0x000fe80003800000 */
[----:B------:R-:W-:Y:S05]  /*29600*/  @!P0 BRA `(.L_x_568) ;  /* 0x0000000000848947 */ /* 0x000fea0003800000 */
[----:B------:R-:W-:-:S04]  /*29610*/  ULOP3.LUT UR5, UR13, 0x2, URZ, 0xfc, !UPT ;  /* 0x000000020d057892 */ /* 0x000fc8000f8efc3f */
[----:B------:R-:W-:-:S06]  /*29620*/  UISETP.NE.AND UP0, UPT, UR5, 0x3, UPT ;  /* 0x000000030500788c */ /* 0x000fcc000bf05270 */
[----:B------:R-:W-:-:S13]  /*29630*/  PLOP3.LUT P0, PT, PT, PT, UP0, 0x80, 0x0 ;  /* 0x000000000000781c */ /* 0x000fda0003f0f008 */
[----:B------:R-:W-:Y:S05]  /*29640*/  @!P0 BRA `(.L_x_569) ;  /* 0x0000000000048947 */ /* 0x000fea0003800000 */
[----:B------:R-:W-:Y:S01]  /*29650*/  BPT.TRAP 0x1 ;  /* 0x000000040000795c */ /* 0x000fe20000300000 */
.L_x_569:
[----:B------:R-:W0:Y:S01]  /*29660*/  S2R R3, SR_CgaCtaId ;  /* 0x0000000000037919 */ /* 0x000e220000008800 */
[----:B------:R-:W-:Y:S02]  /*29670*/  MOV R0, 0x400 ;  /* 0x0000040000007802 */ /* 0x000fe40000000f00 */
[----:B------:R-:W-:Y:S02]  /*29680*/  SHF.L.U32 R2, R6, 0x1f, RZ ;  /* 0x0000001f06027819 */ /* 0x000fe400000006ff */
[----:B0-----:R-:W-:-:S05]  /*29690*/  LEA R0, R3, R0, 0x18 ;  /* 0x0000000003007211 */ /* 0x001fca00078ec0ff */
[----:B------:R-:W-:-:S04]  /*296a0*/  VIADD R0, R0, 0x18 ;  /* 0x0000001800007836 */ /* 0x000fc80000000000 */
[----:B------:R-:W-:-:S04]  /*296b0*/  IMAD R3, R7, 0x8, R0 ;  /* 0x0000000807037824 */ /* 0x000fc800078e0200 */
[----:B------:R-:W0:Y:S02]  /*296c0*/  SYNCS.PHASECHK.TRANS64.TRYWAIT P0, [R3+URZ], R2 ;  /* 0x00000002030075a7 */ /* 0x000e24000800017f */
[----:B0-----:R-:W-:Y:S05]  /*296d0*/  @!P0 BRA `(.L_x_570) ;  /* 0x0000000000e88947 */ /* 0x001fea0003800000 */
.L_x_580:
[----:B------:R-:W-:-:S05]  /*296e0*/  VIADD R7, R7, 0x1 ;  /* 0x0000000107077836 */ /* 0x000fca0000000000 */
[----:B------:R-:W-:-:S04]  /*296f0*/  ISETP.NE.AND P0, PT, R7, 0x3, PT ;  /* 0x000000030700780c */ /* 0x000fc80003f05270 */
[----:B0-----:R-:W-:Y:S02]  /*29700*/  SEL R3, RZ, 0x1, P0 ;  /* 0x00000001ff037807 */ /* 0x001fe40000000000 */
[----:B------:R-:W-:Y:S02]  /*29710*/  SEL R7, R7, RZ, P0 ;  /* 0x000000ff07077207 */ /* 0x000fe40000000000 */
[----:B------:R-:W-:-:S03]  /*29720*/  LOP3.LUT R5, R6, R3, RZ, 0x3c, !PT ;  /* 0x0000000306057212 */ /* 0x000fc600078e3cff */
[----:B------:R-:W-:Y:S01]  /*29730*/  IMAD R3, R7, 0x8, R0 ;  /* 0x0000000807037824 */ /* 0x000fe200078e0200 */
[----:B------:R-:W-:-:S04]  /*29740*/  SHF.L.U32 R2, R5, 0x1f, RZ ;  /* 0x0000001f05027819 */ /* 0x000fc800000006ff */
[----:B------:R-:W0:Y:S02]  /*29750*/  SYNCS.PHASECHK.TRANS64.TRYWAIT P0, [R3+URZ], R2 ;  /* 0x00000002030075a7 */ /* 0x000e24000800017f */
[----:B0-----:R-:W-:Y:S05]  /*29760*/  @!P0 BRA `(.L_x_571) ;  /* 0x0000000000d88947 */ /* 0x001fea0003800000 */
.L_x_581:
[----:B0-----:R-:W-:-:S05]  /*29770*/  VIADD R2, R7, 0x1 ;  /* 0x0000000107027836 */ /* 0x001fca0000000000 */
[----:B------:R-:W-:-:S04]  /*29780*/  ISETP.NE.AND P0, PT, R2, 0x3, PT ;  /* 0x000000030200780c */ /* 0x000fc80003f05270 */
[----:B------:R-:W-:Y:S02]  /*29790*/  SEL R4, RZ, 0x1, P0 ;  /* 0x00000001ff047807 */ /* 0x000fe40000000000 */
[----:B------:R-:W-:Y:S02]  /*297a0*/  SEL R3, R2, RZ, P0 ;  /* 0x000000ff02037207 */ /* 0x000fe40000000000 */
[----:B------:R-:W-:-:S03]  /*297b0*/  LOP3.LUT R4, R5, R4, RZ, 0x3c, !PT ;  /* 0x0000000405047212 */ /* 0x000fc600078e3cff */
[----:B------:R-:W-:Y:S01]  /*297c0*/  IMAD R3, R3, 0x8, R0 ;  /* 0x0000000803037824 */ /* 0x000fe200078e0200 */
[----:B------:R-:W-:-:S07]  /*297d0*/  SHF.L.U32 R0, R4, 0x1f, RZ ;  /* 0x0000001f04007819 */ /* 0x000fce00000006ff */
.L_x_572:
[----:B0-----:R0:W1:Y:S02]  /*297e0*/  SYNCS.PHASECHK.TRANS64.TRYWAIT P0, [R3+URZ], R0 ;  /* 0x00000000030075a7 */ /* 0x001064000800017f */
[----:B-1----:R-:W-:Y:S05]  /*297f0*/  @!P0 NANOSLEEP.SYNCS 0x989680 ;  /* 0x009896800000895d */ /* 0x002fea0003900000 */
[----:B------:R-:W1:Y:S02]  /*29800*/  @!P0 SYNCS.PHASECHK.TRANS64 P0, [R3+URZ], R0 ;  /* 0x00000000030085a7 */ /* 0x000e64000800007f */
[----:B-1----:R-:W-:Y:S05]  /*29810*/  @!P0 BRA `(.L_x_572) ;  /* 0xfffffffc00f08947 */ /* 0x002fea000383ffff */
.L_x_568:
[----:B------:R-:W-:Y:S05]  /*29820*/  BSYNC B0 ;  /* 0x0000000000007941 */ /* 0x000fea0003800000 */
.L_x_567:
[----:B------:R-:W-:Y:S05]  /*29830*/  EXIT ;  /* 0x000000000000794d */ /* 0x000fea0003800000 */
.L_x_17:
[----:B-1----:R-:W-:-:S04]  /*29840*/  IMAD.U32 R3, RZ, RZ, UR6 ;  /* 0x00000006ff037e24 */ /* 0x002fc8000f8e00ff */
[----:B------:R1:W3:Y:S03]  /*29850*/  SYNCS.PHASECHK.TRANS64.TRYWAIT P0, [R3+URZ], R0 ;  /* 0x00000000030075a7 */ /* 0x0002e6000800017f */
[----:B---3--:R-:W-:Y:S05]  /*29860*/  @!P0 NANOSLEEP.SYNCS 0x989680 ;  /* 0x009896800000895d */ /* 0x008fea0003900000 */
[----:B------:R-:W3:Y:S02]  /*29870*/  @!P0 SYNCS.PHASECHK.TRANS64 P0, [R3+URZ], R0 ;  /* 0x00000000030085a7 */ /* 0x000ee4000800007f */
[----:B---3--:R-:W-:Y:S05]  /*29880*/  @!P0 BRA `(.L_x_17) ;  /* 0xfffffffc00ec8947 */ /* 0x008fea000383ffff */
[----:B------:R-:W-:Y:S05]  /*29890*/  BRA `(.L_x_16) ;  /* 0xfffffd9000947947 */ /* 0x000fea000383ffff */
.L_x_23:
[----:B-----5:R1:W-:Y:S02]  /*298a0*/  STL [R1+0x468], R2 ;  /* 0x0004680201007387 */ /* 0x0203e40000100800 */
[----:B-1----:R-:W-:-:S04]  /*298b0*/  IMAD.U32 R2, RZ, RZ, UR16 ;  /* 0x00000010ff027e24 */ /* 0x002fc8000f8e00ff */
[----:B------:R1:W3:Y:S03]  /*298c0*/  SYNCS.PHASECHK.TRANS64.TRYWAIT P0, [R2+URZ], R0 ;  /* 0x00000000020075a7 */ /* 0x0002e6000800017f */
[----:B---3--:R-:W-:Y:S05]  /*298d0*/  @!P0 NANOSLEEP.SYNCS 0x989680 ;  /* 0x009896800000895d */ /* 0x008fea0003900000 */
[----:B------:R1:W3:Y:S02]  /*298e0*/  @!P0 SYNCS.PHASECHK.TRANS64 P0, [R2+URZ], R0 ;  /* 0x00000000020085a7 */ /* 0x0002e4000800007f */
[----:B-1----:R1:W5:Y:S02]  /*298f0*/  LDL.LU R2, [R1+0x468] ;  /* 0x0004680001027983 */ /* 0x0023640000300800 */
[----:B-1-3--:R-:W-:Y:S05]  /*29900*/  @!P0 BRA `(.L_x_23) ;  /* 0xfffffffc00e48947 */ /* 0x00afea000383ffff */
[----:B------:R-:W-:Y:S05]  /*29910*/  BRA `(.L_x_22) ;  /* 0xfffffdf400487947 */ /* 0x000fea000383ffff */
.L_x_554:
[----:B------:R-:W-:Y:S01]  /*29920*/  BSSY B1, `(.L_x_573) ;  /* 0x0000006000017945 */ /* 0x000fe20003800000 */
[----:B------:R-:W-:-:S07]  /*29930*/  IMAD.MOV.U32 R2, RZ, RZ, -0x1 ;  /* 0xffffffffff027424 */ /* 0x000fce00078e00ff */
[----:B------:R-:W-:Y:S05]  /*29940*/  WARPSYNC.COLLECTIVE R2, `(.L_x_574) ;  /* 0x00000000020c7348 */ /* 0x000fea0003c00000 */
[----:B------:R-:W-:Y:S02]  /*29950*/  ELECT P1, UR62, PT ;  /* 0x00000000003e782f */ /* 0x000fe40003820000 */
[----:B------:R-:W-:Y:S01]  /*29960*/  MOV R2, UR62 ;  /* 0x0000003e00027c02 */ /* 0x000fe20008000f00 */
[----:B------:R-:W-:Y:S10]  /*29970*/  ENDCOLLECTIVE ;  /* 0x000000000000791b */ /* 0x000ff40003800000 */
.L_x_574:
[----:B------:R-:W-:Y:S05]  /*29980*/  BSYNC B1 ;  /* 0x0000000000017941 */ /* 0x000fea0003800000 */
.L_x_573:
[----:B------:R-:W-:Y:S05]  /*29990*/  BRA `(.L_x_575) ;  /* 0xfffffff000507947 */ /* 0x000fea000383ffff */
.L_x_557:
[----:B-1----:R1:W2:Y:S02]  /*299a0*/  SYNCS.PHASECHK.TRANS64.TRYWAIT P1, [R16+URZ+0x18], R11 ;  /* 0x0000180b100075a7 */ /* 0x0022a4000802017f */
[----:B--2---:R-:W-:Y:S05]  /*299b0*/  @!P1 NANOSLEEP.SYNCS 0x989680 ;  /* 0x009896800000995d */ /* 0x004fea0003900000 */
[----:B------:R-:W2:Y:S02]  /*299c0*/  @!P1 SYNCS.PHASECHK.TRANS64 P1, [R16+URZ+0x18], R11 ;  /* 0x0000180b100095a7 */ /* 0x000ea4000802007f */
[----:B--2---:R-:W-:Y:S05]  /*299d0*/  @!P1 BRA `(.L_x_557) ;  /* 0xfffffffc00f09947 */ /* 0x004fea000383ffff */
[----:B------:R-:W-:Y:S05]  /*299e0*/  BRA `(.L_x_576) ;  /* 0xfffffff000847947 */ /* 0x000fea000383ffff */
.L_x_566:
[----:B------:R-:W-:Y:S01]  /*299f0*/  BSSY B0, `(.L_x_577) ;  /* 0x0000006000007945 */ /* 0x000fe20003800000 */
[----:B------:R-:W-:-:S07]  /*29a00*/  IMAD.MOV.U32 R2, RZ, RZ, -0x1 ;  /* 0xffffffffff027424 */ /* 0x000fce00078e00ff */
[----:B------:R-:W-:Y:S05]  /*29a10*/  WARPSYNC.COLLECTIVE R2, `(.L_x_578) ;  /* 0x00000000020c7348 */ /* 0x000fea0003c00000 */
[----:B------:R-:W-:Y:S02]  /*29a20*/  ELECT P1, UR62, PT ;  /* 0x00000000003e782f */ /* 0x000fe40003820000 */
[----:B------:R-:W-:Y:S01]  /*29a30*/  MOV R2, UR62 ;  /* 0x0000003e00027c02 */ /* 0x000fe20008000f00 */
[----:B------:R-:W-:Y:S10]  /*29a40*/  ENDCOLLECTIVE ;  /* 0x000000000000791b */ /* 0x000ff40003800000 */
.L_x_578:
[----:B------:R-:W-:Y:S05]  /*29a50*/  BSYNC B0 ;  /* 0x0000000000007941 */ /* 0x000fea0003800000 */
.L_x_577:
[----:B------:R-:W-:Y:S01]  /*29a60*/  PLOP3.LUT P0, PT, P1, PT, PT, 0x80, 0x0 ;  /* 0x000000000000781c */ /* 0x000fe20000f0f070 */
[----:B------:R-:W-:-:S12]  /*29a70*/  BRA `(.L_x_579) ;  /* 0xfffffff800dc7947 */ /* 0x000fd8000383ffff */
.L_x_570:
[----:B0-----:R0:W1:Y:S02]  /*29a80*/  SYNCS.PHASECHK.TRANS64.TRYWAIT P0, [R3+URZ], R2 ;  /* 0x00000002030075a7 */ /* 0x001064000800017f */
[----:B-1----:R-:W-:Y:S05]  /*29a90*/  @!P0 NANOSLEEP.SYNCS 0x989680 ;  /* 0x009896800000895d */ /* 0x002fea0003900000 */
[----:B------:R-:W1:Y:S02]  /*29aa0*/  @!P0 SYNCS.PHASECHK.TRANS64 P0, [R3+URZ], R2 ;  /* 0x00000002030085a7 */ /* 0x000e64000800007f */
[----:B-1----:R-:W-:Y:S05]  /*29ab0*/  @!P0 BRA `(.L_x_570) ;  /* 0xfffffffc00f08947 */ /* 0x002fea000383ffff */
[----:B------:R-:W-:Y:S05]  /*29ac0*/  BRA `(.L_x_580) ;  /* 0xfffffffc00047947 */ /* 0x000fea000383ffff */
.L_x_571:
[----:B0-----:R0:W1:Y:S02]  /*29ad0*/  SYNCS.PHASECHK.TRANS64.TRYWAIT P0, [R3+URZ], R2 ;  /* 0x00000002030075a7 */ /* 0x001064000800017f */
[----:B-1----:R-:W-:Y:S05]  /*29ae0*/  @!P0 NANOSLEEP.SYNCS 0x989680 ;  /* 0x009896800000895d */ /* 0x002fea0003900000 */
[----:B------:R-:W1:Y:S02]  /*29af0*/  @!P0 SYNCS.PHASECHK.TRANS64 P0, [R3+URZ], R2 ;  /* 0x00000002030085a7 */ /* 0x000e64000800007f */
[----:B-1----:R-:W-:Y:S05]  /*29b00*/  @!P0 BRA `(.L_x_571) ;  /* 0xfffffffc00f08947 */ /* 0x002fea000383ffff */
[----:B------:R-:W-:Y:S05]  /*29b10*/  BRA `(.L_x_581) ;  /* 0xfffffffc00147947 */ /* 0x000fea000383ffff */
.L_x_582:
[----:B------:R-:W-:-:S00]  /*29b20*/  BRA `(.L_x_582) ;  /* 0xfffffffc00fc7947 */ /* 0x000fc0000383ffff */
[----:B------:R-:W-:-:S00]  /*29b30*/  NOP ;  /* 0x0000000000007918 */ /* 0x000fc00000000000 */
        /* <DEDUP_REMOVED lines=12> */
.L_x_583:


//--------------------- .nv.shared._ZN7cutlass13device_kernelINS_4gemm6kernel13GemmUniversalIN4cute5tupleIJiiiiEEENS1_10collective13CollectiveMmaINS1_37MainloopSm90TmaGmmaWarpSpecializedFP8ILi3ENS5_IJNS4_1CILi1EEESB_SB_EEENS1_35KernelTmaWarpSpecializedCooperativeEEENS5_IJNSA_ILi256EEESF_NSA_ILi128EEEEEENS_12float_e5m2_tENS5_IJlSB_lEEESI_SJ_NS4_8TiledMMAINS4_8MMA_AtomIJNS4_4SM904GMMA31MMA_64x256x32_F32E5M2E5M2_SS_TNILNSN_7ScaleInE1ELSP_1EEEEEENS4_6LayoutINS5_IJNSA_ILi2EEESB_SB_EEENS5_IJSB_NSA_ILi0EEESV_EEEEENS5_IJNS4_10UnderscoreESY_SY_EEEEENS4_13SM90_TMA_LOADENS4_14ComposedLayoutINS4_7SwizzleILi3ELi4ELi3EEENS4_18smem_ptr_flag_bitsILi8EEENSS_INS5_IJNSA_ILi8EEESG_EEENS5_IJSG_SB_EEEEEEEvNS4_8identityES11_S1B_vS1C_EENS_8epilogue10collective6detail29Sm90TmaWarpSpecializedAdapterINS1F_15DefaultEpilogueISI_SJ_SJ_NS1E_6thread17LinearCombinationISI_Li1EffLNS1J_9ScaleType4KindE0ELNS_15FloatRoundStyleE2ESI_EENS1_15EpilogueDefaultEEEEEvvEEEEvNT_6ParamsE --------------------------
	.section	.nv.shared._ZN7cutlass13device_kernelINS_4gemm6kernel13GemmUniversalIN4cute5tupleIJiiiiEEENS1_10collective13CollectiveMmaINS1_37MainloopSm90TmaGmmaWarpSpecializedFP8ILi3ENS5_IJNS4_1CILi1EEESB_SB_EEENS1_35KernelTmaWarpSpecializedCooperativeEEENS5_IJNSA_ILi256EEESF_NSA_ILi128EEEEEENS_12float_e5m2_tENS5_IJlSB_lEEESI_SJ_NS4_8TiledMMAINS4_8MMA_AtomIJNS4_4SM904GMMA31MMA_64x256x32_F32E5M2E5M2_SS_TNILNSN_7ScaleInE1ELSP_1EEEEEENS4_6LayoutINS5_IJNSA_ILi2EEESB_SB_EEENS5_IJSB_NSA_ILi0EEESV_EEEEENS5_IJNS4_10UnderscoreESY_SY_EEEEENS4_13SM90_TMA_LOADENS4_14ComposedLayoutINS4_7SwizzleILi3ELi4ELi3EEENS4_18smem_ptr_flag_bitsILi8EEENSS_INS5_IJNSA_ILi8EEESG_EEENS5_IJSG_SB_EEEEEEEvNS4_8identityES11_S1B_vS1C_EENS_8epilogue10collective6detail29Sm90TmaWarpSpecializedAdapterINS1F_15DefaultEpilogueISI_SJ_SJ_NS1E_6thread17LinearCombinationISI_Li1EffLNS1J_9ScaleType4KindE0ELNS_15FloatRoundStyleE2ESI_EENS1_15EpilogueDefaultEEEEEvvEEEEvNT_6ParamsE,"aw",@nobits
	.sectionflags	@""
	.align	16
	.zero		1024


//--------------------- .nv.shared.reserved.0     --------------------------
	.section	.nv.shared.reserved.0,"aw",@nobits
	.weak		__nv_reservedSMEM_offset_0_alias
	.size		__nv_reservedSMEM_offset_0_alias, 0, 0
	.other		__nv_reservedSMEM_offset_0_alias,@"STO_CUDA_RESERVED_SHARED STV_DEFAULT"
__nv_reservedSMEM_offset_0_alias:
	.zero		0


//--------------------- .nv.global                --------------------------
	.section	.nv.global,"aw",@nobits
.nv.global:
	.type		_ZN39_INTERNAL_88af943b_4_k_cu_3da79ee4_46354cute1_E,@object
	.size		_ZN39_INTERNAL_88af943b_4_k_cu_3da79ee4_46354cute1_E,(_ZN39_INTERNAL_88af943b_4_k_cu_3da79ee4_46354cuda3std3__45__cpo6cbeginE - _ZN39_INTERNAL_88af943b_4_k_cu_3da79ee4_46354cute1_E)
_ZN39_INTERNAL_88af943b_4_k_cu_3da79ee4_46354cute1_E:
	.zero		1
	.type		_ZN39_INTERNAL_88af943b_4_k_cu_3da79ee4_46354cuda3std3__45__cpo6cbeginE,@object
	.size		_ZN39_INTERNAL_88af943b_4_k_cu_3da79ee4_46354cuda3std3__45__cpo6cbeginE,(_ZN39_INTERNAL_88af943b_4_k_cu_3da79ee4_46354cuda3std3__48in_placeE - _ZN39_INTERNAL_88af943b_4_k_cu_3da79ee4_46354cuda3std3__45__cpo6cbeginE)
_ZN39_INTERNAL_88af943b_4_k_cu_3da79ee4_46354cuda3std3__45__cpo6cbeginE:
	.zero		1
	.type		_ZN39_INTERNAL_88af943b_4_k_cu_3da79ee4_46354cuda3std3__48in_placeE,@object
	.size		_ZN39_INTERNAL_88af943b_4_k_cu_3da79ee4_46354cuda3std3__48in_placeE,(_ZN39_INTERNAL_88af943b_4_k_cu_3da79ee4_46354cuda3std6ranges3__45__cpo9iter_moveE - _ZN39_INTERNAL_88af943b_4_k_cu_3da79ee4_46354cuda3std3__48in_placeE)
_ZN39_INTERNAL_88af943b_4_k_cu_3da79ee4_46354cuda3std3__48in_placeE:
	.zero		1
	.type		_ZN39_INTERNAL_88af943b_4_k_cu_3da79ee4_46354cuda3std6ranges3__45__cpo9iter_moveE,@object
	.size		_ZN39_INTERNAL_88af943b_4_k_cu_3da79ee4_46354cuda3std6ranges3__45__cpo9iter_moveE,(_ZN39_INTERNAL_88af943b_4_k_cu_3da79ee4_46354cuda3std3__45__cpo5beginE - _ZN39_INTERNAL_88af943b_4_k_cu_3da79ee4_46354cuda3std6ranges3__45__cpo9iter_moveE)
_ZN39_INTERNAL_88af943b_4_k_cu_3da79ee4_46354cuda3std6ranges3__45__cpo9iter_moveE:
	.zero		1
	.type		_ZN39_INTERNAL_88af943b_4_k_cu_3da79ee4_46354cuda3std3__45__cpo5beginE,@object
	.size		_ZN39_INTERNAL_88af943b_4_k_cu_3da79ee4_46354cuda3std3__45__cpo5beginE,(_ZN39_INTERNAL_88af943b_4_k_cu_3da79ee4_46354cuda3std3__441_GLOBAL__N__88af943b_4_k_cu_3da79ee4_46356ignoreE - _ZN39_INTERNAL_88af943b_4_k_cu_3da79ee4_46354cuda3std3__45__cpo5beginE)
_ZN39_INTERNAL_88af943b_4_k_cu_3da79ee4_46354cuda3std3__45__cpo5beginE:
	.zero		1
	.type		_ZN39_INTERNAL_88af943b_4_k_cu_3da79ee4_46354cuda3std3__441_GLOBAL__N__88af943b_4_k_cu_3da79ee4_46356ignoreE,@object
	.size		_ZN39_INTERNAL_88af943b_4_k_cu_3da79ee4_46354cuda3std3__441_GLOBAL__N__88af943b_4_k_cu_3da79ee4_46356ignoreE,(_ZN39_INTERNAL_88af943b_4_k_cu_3da79ee4_46354cute7productE - _ZN39_INTERNAL_88af943b_4_k_cu_3da79ee4_46354cuda3std3__441_GLOBAL__N__88af943b_4_k_cu_3da79ee4_46356ignoreE)
_ZN39_INTERNAL_88af943b_4_k_cu_3da79ee4_46354cuda3std3__441_GLOBAL__N__88af943b_4_k_cu_3da79ee4_46356ignoreE:
	.zero		1
	.type		_ZN39_INTERNAL_88af943b_4_k_cu_3da79ee4_46354cute7productE,@object
	.size		_ZN39_INTERNAL_88af943b_4_k_cu_3da79ee4_46354cute7productE,(_ZN39_INTERNAL_88af943b_4_k_cu_3da79ee4_46354cuda3std3__45__cpo3endE - _ZN39_INTERNAL_88af943b_4_k_cu_3da79ee4_46354cute7productE)
_ZN39_INTERNAL_88af943b_4_k_cu_3da79ee4_46354cute7productE:
	.zero		1
	.type		_ZN39_INTERNAL_88af943b_4_k_cu_3da79ee4_46354cuda3std3__45__cpo3endE,@object
	.size		_ZN39_INTERNAL_88af943b_4_k_cu_3da79ee4_46354cuda3std3__45__cpo3endE,(_ZN39_INTERNAL_88af943b_4_k_cu_3da79ee4_46354cuda3std3__419piecewise_constructE - _ZN39_INTERNAL_88af943b_4_k_cu_3da79ee4_46354cuda3std3__45__cpo3endE)
_ZN39_INTERNAL_88af943b_4_k_cu_3da79ee4_46354cuda3std3__45__cpo3endE:
	.zero		1
	.type		_ZN39_INTERNAL_88af943b_4_k_cu_3da79ee4_46354cuda3std3__419piecewise_constructE,@object
	.size		_ZN39_INTERNAL_88af943b_4_k_cu_3da79ee4_46354cuda3std3__419piecewise_constructE,(_ZN39_INTERNAL_88af943b_4_k_cu_3da79ee4_46354cuda3std3__45__cpo4cendE - _ZN39_INTERNAL_88af943b_4_k_cu_3da79ee4_46354cuda3std3__419piecewise_constructE)
_ZN39_INTERNAL_88af943b_4_k_cu_3da79ee4_46354cuda3std3__419piecewise_constructE:
	.zero		1
	.type		_ZN39_INTERNAL_88af943b_4_k_cu_3da79ee4_46354cuda3std3__45__cpo4cendE,@object
	.size		_ZN39_INTERNAL_88af943b_4_k_cu_3da79ee4_46354cuda3std3__45__cpo4cendE,(_ZN39_INTERNAL_88af943b_4_k_cu_3da79ee4_46354cuda3std6ranges3__45__cpo4swapE - _ZN39_INTERNAL_88af943b_4_k_cu_3da79ee4_46354cuda3std3__45__cpo4cendE)
_ZN39_INTERNAL_88af943b_4_k_cu_3da79ee4_46354cuda3std3__45__cpo4cendE:
	.zero		1
	.type		_ZN39_INTERNAL_88af943b_4_k_cu_3da79ee4_46354cuda3std6ranges3__45__cpo4swapE,@object
	.size		_ZN39_INTERNAL_88af943b_4_k_cu_3da79ee4_46354cuda3std6ranges3__45__cpo4swapE,(.L_7 - _ZN39_INTERNAL_88af943b_4_k_cu_3da79ee4_46354cuda3std6ranges3__45__cpo4swapE)
_ZN39_INTERNAL_88af943b_4_k_cu_3da79ee4_46354cuda3std6ranges3__45__cpo4swapE:
	.zero		1
.L_7:


//--------------------- .nv.constant0._ZN7cutlass13device_kernelINS_4gemm6kernel13GemmUniversalIN4cute5tupleIJiiiiEEENS1_10collective13CollectiveMmaINS1_37MainloopSm90TmaGmmaWarpSpecializedFP8ILi3ENS5_IJNS4_1CILi1EEESB_SB_EEENS1_35KernelTmaWarpSpecializedCooperativeEEENS5_IJNSA_ILi256EEESF_NSA_ILi128EEEEEENS_12float_e5m2_tENS5_IJlSB_lEEESI_SJ_NS4_8TiledMMAINS4_8MMA_AtomIJNS4_4SM904GMMA31MMA_64x256x32_F32E5M2E5M2_SS_TNILNSN_7ScaleInE1ELSP_1EEEEEENS4_6LayoutINS5_IJNSA_ILi2EEESB_SB_EEENS5_IJSB_NSA_ILi0EEESV_EEEEENS5_IJNS4_10UnderscoreESY_SY_EEEEENS4_13SM90_TMA_LOADENS4_14ComposedLayoutINS4_7SwizzleILi3ELi4ELi3EEENS4_18smem_ptr_flag_bitsILi8EEENSS_INS5_IJNSA_ILi8EEESG_EEENS5_IJSG_SB_EEEEEEEvNS4_8identityES11_S1B_vS1C_EENS_8epilogue10collective6detail29Sm90TmaWarpSpecializedAdapterINS1F_15DefaultEpilogueISI_SJ_SJ_NS1E_6thread17LinearCombinationISI_Li1EffLNS1J_9ScaleType4KindE0ELNS_15FloatRoundStyleE2ESI_EENS1_15EpilogueDefaultEEEEEvvEEEEvNT_6ParamsE --------------------------
	.section	.nv.constant0._ZN7cutlass13device_kernelINS_4gemm6kernel13GemmUniversalIN4cute5tupleIJiiiiEEENS1_10collective13CollectiveMmaINS1_37MainloopSm90TmaGmmaWarpSpecializedFP8ILi3ENS5_IJNS4_1CILi1EEESB_SB_EEENS1_35KernelTmaWarpSpecializedCooperativeEEENS5_IJNSA_ILi256EEESF_NSA_ILi128EEEEEENS_12float_e5m2_tENS5_IJlSB_lEEESI_SJ_NS4_8TiledMMAINS4_8MMA_AtomIJNS4_4SM904GMMA31MMA_64x256x32_F32E5M2E5M2_SS_TNILNSN_7ScaleInE1ELSP_1EEEEEENS4_6LayoutINS5_IJNSA_ILi2EEESB_SB_EEENS5_IJSB_NSA_ILi0EEESV_EEEEENS5_IJNS4_10UnderscoreESY_SY_EEEEENS4_13SM90_TMA_LOADENS4_14ComposedLayoutINS4_7SwizzleILi3ELi4ELi3EEENS4_18smem_ptr_flag_bitsILi8EEENSS_INS5_IJNSA_ILi8EEESG_EEENS5_IJSG_SB_EEEEEEEvNS4_8identityES11_S1B_vS1C_EENS_8epilogue10collective6detail29Sm90TmaWarpSpecializedAdapterINS1F_15DefaultEpilogueISI_SJ_SJ_NS1E_6thread17LinearCombinationISI_Li1EffLNS1J_9ScaleType4KindE0ELNS_15FloatRoundStyleE2ESI_EENS1_15EpilogueDefaultEEEEEvvEEEEvNT_6ParamsE,"a",@progbits
	.sectionflags	@""
	.align	4
.nv.constant0._ZN7cutlass13device_kernelINS_4gemm6kernel13GemmUniversalIN4cute5tupleIJiiiiEEENS1_10collective13CollectiveMmaINS1_37MainloopSm90TmaGmmaWarpSpecializedFP8ILi3ENS5_IJNS4_1CILi1EEESB_SB_EEENS1_35KernelTmaWarpSpecializedCooperativeEEENS5_IJNSA_ILi256EEESF_NSA_ILi128EEEEEENS_12float_e5m2_tENS5_IJlSB_lEEESI_SJ_NS4_8TiledMMAINS4_8MMA_AtomIJNS4_4SM904GMMA31MMA_64x256x32_F32E5M2E5M2_SS_TNILNSN_7ScaleInE1ELSP_1EEEEEENS4_6LayoutINS5_IJNSA_ILi2EEESB_SB_EEENS5_IJSB_NSA_ILi0EEESV_EEEEENS5_IJNS4_10UnderscoreESY_SY_EEEEENS4_13SM90_TMA_LOADENS4_14ComposedLayoutINS4_7SwizzleILi3ELi4ELi3EEENS4_18smem_ptr_flag_bitsILi8EEENSS_INS5_IJNSA_ILi8EEESG_EEENS5_IJSG_SB_EEEEEEEvNS4_8identityES11_S1B_vS1C_EENS_8epilogue10collective6detail29Sm90TmaWarpSpecializedAdapterINS1F_15DefaultEpilogueISI_SJ_SJ_NS1E_6thread17LinearCombinationISI_Li1EffLNS1J_9ScaleType4KindE0ELNS_15FloatRoundStyleE2ESI_EENS1_15EpilogueDefaultEEEEEvvEEEEvNT_6ParamsE:
	.zero		1664


//--------------------- SYMBOLS --------------------------

	.type		.nv.reservedSmem.offset0,@object
	.size		.nv.reservedSmem.offset0,0x4
